







.version 5.0
.target sm_61
.address_size 64


.global .align 8 .b8 _ZTVSt9basic_iosIcSt11char_traitsIcEE[32];
.global .align 8 .b8 _ZTTSo[8];
.global .align 8 .b8 _ZTVSt15basic_streambufIcSt11char_traitsIcEE[128];
.global .align 8 .b8 _ZTVNSt7__cxx1115basic_stringbufIcSt11char_traitsIcESaIcEEE[128];
.global .align 8 .b8 _ZTTNSt7__cxx1119basic_ostringstreamIcSt11char_traitsIcESaIcEEE[8];
.global .align 8 .b8 _ZTVN10__cxxabiv119__pointer_type_infoE[8];
.global .align 8 .b8 _ZTVN10__cxxabiv120__function_type_infoE[8];
.global .align 8 .b8 _ZTVN10__cxxabiv117__class_type_infoE[8];
.global .align 8 .b8 _ZTVN10__cxxabiv120__si_class_type_infoE[8];
.global .align 8 .b8 _ZTVSt9exception[40];
.global .align 8 .b8 _ZTVN3c105ErrorE[40];
.global .align 8 .b8 _ZTVN3c1020intrusive_ptr_targetE[40];
.global .align 8 .b8 _ZTVN3c1011StorageImplE[40];
.global .align 8 .b8 _ZTVN6caffe28OperatorINS_11CUDAContextEEE[136];
.global .align 8 .b8 _ZTVN6caffe213RMACRegionsOpINS_11CUDAContextEEE[136];





.visible .entry _ZN6caffe274_GLOBAL__N__50_tmpxft_00005f84_00000000_7_rmac_regions_op_cpp1_ii_d6d8023420NumRMACRegionsKernelEiiiifiPi(
.param .u32 _ZN6caffe274_GLOBAL__N__50_tmpxft_00005f84_00000000_7_rmac_regions_op_cpp1_ii_d6d8023420NumRMACRegionsKernelEiiiifiPi_param_0,
.param .u32 _ZN6caffe274_GLOBAL__N__50_tmpxft_00005f84_00000000_7_rmac_regions_op_cpp1_ii_d6d8023420NumRMACRegionsKernelEiiiifiPi_param_1,
.param .u32 _ZN6caffe274_GLOBAL__N__50_tmpxft_00005f84_00000000_7_rmac_regions_op_cpp1_ii_d6d8023420NumRMACRegionsKernelEiiiifiPi_param_2,
.param .u32 _ZN6caffe274_GLOBAL__N__50_tmpxft_00005f84_00000000_7_rmac_regions_op_cpp1_ii_d6d8023420NumRMACRegionsKernelEiiiifiPi_param_3,
.param .f32 _ZN6caffe274_GLOBAL__N__50_tmpxft_00005f84_00000000_7_rmac_regions_op_cpp1_ii_d6d8023420NumRMACRegionsKernelEiiiifiPi_param_4,
.param .u32 _ZN6caffe274_GLOBAL__N__50_tmpxft_00005f84_00000000_7_rmac_regions_op_cpp1_ii_d6d8023420NumRMACRegionsKernelEiiiifiPi_param_5,
.param .u64 _ZN6caffe274_GLOBAL__N__50_tmpxft_00005f84_00000000_7_rmac_regions_op_cpp1_ii_d6d8023420NumRMACRegionsKernelEiiiifiPi_param_6
)
{
.reg .pred %p<71>;
.reg .f32 %f<63>;
.reg .b32 %r<193>;
.reg .f64 %fd<4>;
.reg .b64 %rd<26>;

	.shared .align 4 .b8 _ZN6caffe274_GLOBAL__N__50_tmpxft_00005f84_00000000_7_rmac_regions_op_cpp1_ii_d6d8023420NumRMACRegionsKernelEiiiifiPi$__cuda_local_var_196810_63_non_const_temp_storage[44];

	.shared .align 4 .u32 _ZN6caffe274_GLOBAL__N__50_tmpxft_00005f84_00000000_7_rmac_regions_op_cpp1_ii_d6d8023420NumRMACRegionsKernelEiiiifiPi$__cuda_local_var_196813_33_non_const_step_shared;

	.shared .align 4 .b8 _ZN6caffe274_GLOBAL__N__50_tmpxft_00005f84_00000000_7_rmac_regions_op_cpp1_ii_d6d8023420NumRMACRegionsKernelEiiiifiPi$__cuda_local_var_196836_63_non_const_temp_storage[24];

ld.param.u32 %r55, [_ZN6caffe274_GLOBAL__N__50_tmpxft_00005f84_00000000_7_rmac_regions_op_cpp1_ii_d6d8023420NumRMACRegionsKernelEiiiifiPi_param_0];
ld.param.u32 %r56, [_ZN6caffe274_GLOBAL__N__50_tmpxft_00005f84_00000000_7_rmac_regions_op_cpp1_ii_d6d8023420NumRMACRegionsKernelEiiiifiPi_param_1];
ld.param.u32 %r57, [_ZN6caffe274_GLOBAL__N__50_tmpxft_00005f84_00000000_7_rmac_regions_op_cpp1_ii_d6d8023420NumRMACRegionsKernelEiiiifiPi_param_2];
ld.param.u32 %r58, [_ZN6caffe274_GLOBAL__N__50_tmpxft_00005f84_00000000_7_rmac_regions_op_cpp1_ii_d6d8023420NumRMACRegionsKernelEiiiifiPi_param_3];
ld.param.f32 %f40, [_ZN6caffe274_GLOBAL__N__50_tmpxft_00005f84_00000000_7_rmac_regions_op_cpp1_ii_d6d8023420NumRMACRegionsKernelEiiiifiPi_param_4];
ld.param.u32 %r59, [_ZN6caffe274_GLOBAL__N__50_tmpxft_00005f84_00000000_7_rmac_regions_op_cpp1_ii_d6d8023420NumRMACRegionsKernelEiiiifiPi_param_5];
ld.param.u64 %rd9, [_ZN6caffe274_GLOBAL__N__50_tmpxft_00005f84_00000000_7_rmac_regions_op_cpp1_ii_d6d8023420NumRMACRegionsKernelEiiiifiPi_param_6];
min.s32 %r1, %r56, %r55;
mov.u32 %r61, %ntid.x;
mov.u32 %r62, %ctaid.x;
mov.u32 %r63, %tid.x;
mad.lo.s32 %r64, %r61, %r62, %r63;
cvt.u64.u32	%rd24, %r64;
mov.u32 %r65, 1;
sub.s32 %r66, %r65, %r57;
add.s32 %r67, %r66, %r58;
cvt.s64.s32	%rd10, %r67;
mov.f32 %f51, 0f7F7FFFFF;
setp.ge.u64	%p8, %rd24, %rd10;
@%p8 bra BB0_6;

max.s32 %r69, %r56, %r55;
sub.s32 %r70, %r69, %r1;
cvt.rn.f64.s32	%fd1, %r70;
mul.lo.s32 %r71, %r1, %r1;
cvt.rn.f32.s32	%f1, %r71;
cvt.rn.f32.s32	%f2, %r1;
mov.f32 %f52, 0f7F7FFFFF;

BB0_2:
mov.f32 %f48, %f52;
mov.f32 %f3, %f48;
mov.u32 %r174, %r178;
mov.u32 %r2, %r174;
cvt.u64.u32	%rd11, %r57;
add.s64 %rd12, %rd24, %rd11;
cvt.u32.u64	%r3, %rd12;
cvt.rn.f64.s32	%fd2, %r3;
div.rn.f64 %fd3, %fd1, %fd2;
cvt.rn.f32.f64	%f43, %fd3;
mul.f32 %f44, %f2, %f43;
sub.f32 %f45, %f1, %f44;
div.rn.f32 %f46, %f45, %f1;
sub.f32 %f47, %f46, %f40;
abs.f32 %f4, %f47;
setp.lt.f32	%p9, %f4, %f3;
@%p9 bra BB0_4;

setp.eq.f32	%p10, %f4, %f3;
setp.lt.s32	%p11, %r2, %r3;
and.pred %p12, %p10, %p11;
mov.u32 %r179, %r2;
mov.f32 %f53, %f3;
@!%p12 bra BB0_5;
bra.uni BB0_4;

BB0_4:
mov.u32 %r179, %r3;
mov.f32 %f53, %f4;

BB0_5:
mov.f32 %f52, %f53;
mov.u32 %r178, %r179;
mov.u32 %r73, %nctaid.x;
mul.lo.s32 %r74, %r73, %r61;
cvt.u64.u32	%rd13, %r74;
add.s64 %rd24, %rd13, %rd24;
setp.lt.u64	%p13, %rd24, %rd10;
mov.u32 %r177, %r178;
mov.f32 %f51, %f52;
@%p13 bra BB0_2;

BB0_6:
mov.f32 %f7, %f51;
mov.u32 %r6, %r177;

	mov.u32 %r78, %laneid;

	mov.u32 %r86, 31;

	shfl.down.b32 %r79, %r177, %r65, %r86;

	mov.b32 %r84, %f51;

	shfl.down.b32 %r83, %r84, %r65, %r86;

	shr.u32 %r9, %r63, 5;
mov.b32 %f9, %r83;
add.s32 %r11, %r78, 1;
setp.gt.s32	%p14, %r11, 31;
mov.f32 %f62, %f7;
mov.u32 %r190, %r6;
@%p14 bra BB0_9;

setp.lt.f32	%p15, %f9, %f51;
mov.f32 %f62, %f9;
mov.u32 %r190, %r79;
@%p15 bra BB0_9;

setp.eq.f32	%p16, %f9, %f51;
setp.lt.s32	%p17, %r177, %r79;
and.pred %p18, %p16, %p17;
selp.f32	%f62, %f9, %f51, %p18;
selp.b32	%r190, %r79, %r177, %p18;

BB0_9:
mov.u32 %r13, %r190;
mov.f32 %f11, %f62;
mov.u32 %r94, 2;

	shfl.down.b32 %r88, %r13, %r94, %r86;

	mov.b32 %r93, %f11;

	shfl.down.b32 %r92, %r93, %r94, %r86;

	mov.b32 %f14, %r92;
add.s32 %r17, %r78, 2;
setp.gt.s32	%p19, %r17, 31;
mov.f32 %f61, %f11;
mov.u32 %r189, %r13;
@%p19 bra BB0_12;

setp.lt.f32	%p20, %f14, %f11;
mov.f32 %f61, %f14;
mov.u32 %r189, %r88;
@%p20 bra BB0_12;

setp.eq.f32	%p21, %f14, %f11;
setp.lt.s32	%p22, %r13, %r88;
and.pred %p23, %p21, %p22;
selp.f32	%f61, %f14, %f11, %p23;
selp.b32	%r189, %r88, %r13, %p23;

BB0_12:
mov.u32 %r19, %r189;
mov.f32 %f16, %f61;
mov.u32 %r102, 4;

	shfl.down.b32 %r96, %r19, %r102, %r86;

	mov.b32 %r101, %f16;

	shfl.down.b32 %r100, %r101, %r102, %r86;

	mov.b32 %f19, %r100;
add.s32 %r23, %r78, 4;
setp.gt.s32	%p24, %r23, 31;
mov.f32 %f60, %f16;
mov.u32 %r188, %r19;
@%p24 bra BB0_15;

setp.lt.f32	%p25, %f19, %f16;
mov.f32 %f60, %f19;
mov.u32 %r188, %r96;
@%p25 bra BB0_15;

setp.eq.f32	%p26, %f19, %f16;
setp.lt.s32	%p27, %r19, %r96;
and.pred %p28, %p26, %p27;
selp.f32	%f60, %f19, %f16, %p28;
selp.b32	%r188, %r96, %r19, %p28;

BB0_15:
mov.u32 %r25, %r188;
mov.f32 %f21, %f60;
mov.u32 %r110, 8;

	shfl.down.b32 %r104, %r25, %r110, %r86;

	mov.b32 %r109, %f21;

	shfl.down.b32 %r108, %r109, %r110, %r86;

	mov.b32 %f24, %r108;
add.s32 %r29, %r78, 8;
setp.gt.s32	%p29, %r29, 31;
mov.f32 %f59, %f21;
mov.u32 %r187, %r25;
@%p29 bra BB0_18;

setp.lt.f32	%p30, %f24, %f21;
mov.f32 %f59, %f24;
mov.u32 %r187, %r104;
@%p30 bra BB0_18;

setp.eq.f32	%p31, %f24, %f21;
setp.lt.s32	%p32, %r25, %r104;
and.pred %p33, %p31, %p32;
selp.f32	%f59, %f24, %f21, %p33;
selp.b32	%r187, %r104, %r25, %p33;

BB0_18:
mov.u32 %r31, %r187;
mov.f32 %f26, %f59;
mov.u32 %r118, 16;

	shfl.down.b32 %r112, %r31, %r118, %r86;

	mov.b32 %r117, %f26;

	shfl.down.b32 %r116, %r117, %r118, %r86;

	mov.b32 %f29, %r116;
add.s32 %r35, %r78, 16;
setp.gt.s32	%p34, %r35, 31;
mov.f32 %f58, %f26;
mov.u32 %r186, %r31;
@%p34 bra BB0_21;

setp.lt.f32	%p35, %f29, %f26;
mov.f32 %f58, %f29;
mov.u32 %r186, %r112;
@%p35 bra BB0_21;

setp.eq.f32	%p36, %f29, %f26;
setp.lt.s32	%p37, %r31, %r112;
and.pred %p38, %p36, %p37;
selp.f32	%f58, %f29, %f26, %p38;
selp.b32	%r186, %r112, %r31, %p38;

BB0_21:
mov.u32 %r185, %r186;
setp.ne.s32	%p39, %r78, 0;
@%p39 bra BB0_23;

mul.wide.u32 %rd15, %r9, 8;
mov.u64 %rd16, _ZN6caffe274_GLOBAL__N__50_tmpxft_00005f84_00000000_7_rmac_regions_op_cpp1_ii_d6d8023420NumRMACRegionsKernelEiiiifiPi$__cuda_local_var_196810_63_non_const_temp_storage;
add.s64 %rd17, %rd16, %rd15;
st.shared.f32 [%rd17+8], %f58;
st.shared.u32 [%rd17+4], %r185;

BB0_23:
bar.sync 0;
setp.ne.s32	%p40, %r63, 0;
@%p40 bra BB0_31;

ld.shared.u32 %r39, [_ZN6caffe274_GLOBAL__N__50_tmpxft_00005f84_00000000_7_rmac_regions_op_cpp1_ii_d6d8023420NumRMACRegionsKernelEiiiifiPi$__cuda_local_var_196810_63_non_const_temp_storage+12];
ld.shared.f32 %f32, [_ZN6caffe274_GLOBAL__N__50_tmpxft_00005f84_00000000_7_rmac_regions_op_cpp1_ii_d6d8023420NumRMACRegionsKernelEiiiifiPi$__cuda_local_var_196810_63_non_const_temp_storage+16];
setp.lt.f32	%p42, %f32, %f58;
mov.pred %p41, -1;
mov.pred %p70, %p41;
@%p42 bra BB0_26;

setp.eq.f32	%p43, %f32, %f58;
setp.lt.s32	%p44, %r185, %r39;
and.pred %p1, %p43, %p44;
mov.pred %p70, %p1;

BB0_26:
mov.pred %p2, %p70;
selp.b32	%r40, %r39, %r185, %p2;
ld.shared.u32 %r41, [_ZN6caffe274_GLOBAL__N__50_tmpxft_00005f84_00000000_7_rmac_regions_op_cpp1_ii_d6d8023420NumRMACRegionsKernelEiiiifiPi$__cuda_local_var_196810_63_non_const_temp_storage+20];
ld.shared.f32 %f34, [_ZN6caffe274_GLOBAL__N__50_tmpxft_00005f84_00000000_7_rmac_regions_op_cpp1_ii_d6d8023420NumRMACRegionsKernelEiiiifiPi$__cuda_local_var_196810_63_non_const_temp_storage+24];
selp.f32	%f35, %f32, %f58, %p2;
setp.lt.f32	%p46, %f34, %f35;
mov.pred %p69, %p41;
@%p46 bra BB0_28;

setp.eq.f32	%p47, %f34, %f35;
setp.lt.s32	%p48, %r40, %r41;
and.pred %p69, %p47, %p48;

BB0_28:
selp.b32	%r42, %r41, %r40, %p69;
ld.shared.u32 %r43, [_ZN6caffe274_GLOBAL__N__50_tmpxft_00005f84_00000000_7_rmac_regions_op_cpp1_ii_d6d8023420NumRMACRegionsKernelEiiiifiPi$__cuda_local_var_196810_63_non_const_temp_storage+28];
ld.shared.f32 %f36, [_ZN6caffe274_GLOBAL__N__50_tmpxft_00005f84_00000000_7_rmac_regions_op_cpp1_ii_d6d8023420NumRMACRegionsKernelEiiiifiPi$__cuda_local_var_196810_63_non_const_temp_storage+32];
selp.f32	%f37, %f34, %f35, %p69;
setp.lt.f32	%p50, %f36, %f37;
mov.pred %p68, %p41;
@%p50 bra BB0_30;

setp.eq.f32	%p51, %f36, %f37;
setp.lt.s32	%p52, %r42, %r43;
and.pred %p68, %p51, %p52;

BB0_30:
selp.b32	%r185, %r43, %r42, %p68;

BB0_31:
@%p40 bra BB0_33;

st.shared.u32 [_ZN6caffe274_GLOBAL__N__50_tmpxft_00005f84_00000000_7_rmac_regions_op_cpp1_ii_d6d8023420NumRMACRegionsKernelEiiiifiPi$__cuda_local_var_196813_33_non_const_step_shared], %r185;

BB0_33:
bar.sync 0;
setp.gt.s32	%p54, %r55, %r56;
ld.shared.u32 %r123, [_ZN6caffe274_GLOBAL__N__50_tmpxft_00005f84_00000000_7_rmac_regions_op_cpp1_ii_d6d8023420NumRMACRegionsKernelEiiiifiPi$__cuda_local_var_196813_33_non_const_step_shared];
selp.b32	%r46, %r123, 0, %p54;
setp.gt.s32	%p55, %r56, %r55;
selp.b32	%r47, %r123, 0, %p55;
cvt.u64.u32	%rd25, %r64;
cvt.s64.s32	%rd4, %r59;
mov.u32 %r191, 0;
setp.ge.u64	%p56, %rd25, %rd4;
@%p56 bra BB0_36;

shl.b32 %r48, %r1, 1;
mov.u32 %r130, %nctaid.x;
mul.lo.s32 %r131, %r130, %r61;
cvt.u64.u32	%rd5, %r131;
mov.u32 %r191, 0;

BB0_35:
add.s64 %rd19, %rd25, 1;
cvt.u32.u64	%r135, %rd19;
add.s32 %r136, %r135, 1;
div.s32 %r137, %r48, %r136;
setp.gt.s32	%p57, %r137, 0;
add.s32 %r138, %r135, %r46;
add.s32 %r139, %r135, %r47;
mul.lo.s32 %r140, %r138, %r139;
selp.b32	%r141, %r140, 0, %p57;
add.s32 %r191, %r141, %r191;
add.s64 %rd25, %rd5, %rd25;
setp.lt.u64	%p58, %rd25, %rd4;
@%p58 bra BB0_35;

BB0_36:

	shfl.down.b32 %r142, %r191, %r65, %r86;

	setp.lt.s32	%p59, %r11, 32;
selp.b32	%r162, %r142, 0, %p59;
add.s32 %r147, %r162, %r191;

	shfl.down.b32 %r146, %r147, %r94, %r86;

	setp.lt.s32	%p60, %r17, 32;
selp.b32	%r163, %r146, 0, %p60;
add.s32 %r151, %r147, %r163;

	shfl.down.b32 %r150, %r151, %r102, %r86;

	setp.lt.s32	%p61, %r23, 32;
selp.b32	%r164, %r150, 0, %p61;
add.s32 %r155, %r151, %r164;

	shfl.down.b32 %r154, %r155, %r110, %r86;

	setp.lt.s32	%p62, %r29, 32;
selp.b32	%r165, %r154, 0, %p62;
add.s32 %r159, %r155, %r165;

	shfl.down.b32 %r158, %r159, %r118, %r86;

	setp.lt.s32	%p63, %r35, 32;
selp.b32	%r166, %r158, 0, %p63;
add.s32 %r192, %r159, %r166;
@%p39 bra BB0_38;

mul.wide.u32 %rd20, %r9, 4;
mov.u64 %rd21, _ZN6caffe274_GLOBAL__N__50_tmpxft_00005f84_00000000_7_rmac_regions_op_cpp1_ii_d6d8023420NumRMACRegionsKernelEiiiifiPi$__cuda_local_var_196836_63_non_const_temp_storage;
add.s64 %rd22, %rd21, %rd20;
st.shared.u32 [%rd22+4], %r192;

BB0_38:
setp.eq.s32	%p7, %r63, 0;
bar.sync 0;
@!%p7 bra BB0_40;
bra.uni BB0_39;

BB0_39:
ld.shared.u32 %r168, [_ZN6caffe274_GLOBAL__N__50_tmpxft_00005f84_00000000_7_rmac_regions_op_cpp1_ii_d6d8023420NumRMACRegionsKernelEiiiifiPi$__cuda_local_var_196836_63_non_const_temp_storage+8];
add.s32 %r169, %r168, %r192;
ld.shared.u32 %r170, [_ZN6caffe274_GLOBAL__N__50_tmpxft_00005f84_00000000_7_rmac_regions_op_cpp1_ii_d6d8023420NumRMACRegionsKernelEiiiifiPi$__cuda_local_var_196836_63_non_const_temp_storage+12];
add.s32 %r171, %r169, %r170;
ld.shared.u32 %r172, [_ZN6caffe274_GLOBAL__N__50_tmpxft_00005f84_00000000_7_rmac_regions_op_cpp1_ii_d6d8023420NumRMACRegionsKernelEiiiifiPi$__cuda_local_var_196836_63_non_const_temp_storage+16];
add.s32 %r192, %r171, %r172;

BB0_40:
@%p40 bra BB0_42;

cvta.to.global.u64 %rd23, %rd9;
st.global.u32 [%rd23], %r192;
st.global.u32 [%rd23+4], %r46;
st.global.u32 [%rd23+8], %r47;

BB0_42:
ret;
}


.visible .entry _ZN6caffe274_GLOBAL__N__50_tmpxft_00005f84_00000000_7_rmac_regions_op_cpp1_ii_d6d8023417RMACRegionsKernelEiiiPKiPf(
.param .u32 _ZN6caffe274_GLOBAL__N__50_tmpxft_00005f84_00000000_7_rmac_regions_op_cpp1_ii_d6d8023417RMACRegionsKernelEiiiPKiPf_param_0,
.param .u32 _ZN6caffe274_GLOBAL__N__50_tmpxft_00005f84_00000000_7_rmac_regions_op_cpp1_ii_d6d8023417RMACRegionsKernelEiiiPKiPf_param_1,
.param .u32 _ZN6caffe274_GLOBAL__N__50_tmpxft_00005f84_00000000_7_rmac_regions_op_cpp1_ii_d6d8023417RMACRegionsKernelEiiiPKiPf_param_2,
.param .u64 _ZN6caffe274_GLOBAL__N__50_tmpxft_00005f84_00000000_7_rmac_regions_op_cpp1_ii_d6d8023417RMACRegionsKernelEiiiPKiPf_param_3,
.param .u64 _ZN6caffe274_GLOBAL__N__50_tmpxft_00005f84_00000000_7_rmac_regions_op_cpp1_ii_d6d8023417RMACRegionsKernelEiiiPKiPf_param_4
)
{
.reg .pred %p<9>;
.reg .f32 %f<24>;
.reg .b32 %r<65>;
.reg .f64 %fd<7>;
.reg .b64 %rd<60>;

	.shared .align 4 .b8 _ZN6caffe274_GLOBAL__N__50_tmpxft_00005f84_00000000_7_rmac_regions_op_cpp1_ii_d6d8023417RMACRegionsKernelEiiiPKiPf$__cuda_local_var_196859_33_non_const_output_shared[2560];

ld.param.u32 %r21, [_ZN6caffe274_GLOBAL__N__50_tmpxft_00005f84_00000000_7_rmac_regions_op_cpp1_ii_d6d8023417RMACRegionsKernelEiiiPKiPf_param_0];
ld.param.u32 %r22, [_ZN6caffe274_GLOBAL__N__50_tmpxft_00005f84_00000000_7_rmac_regions_op_cpp1_ii_d6d8023417RMACRegionsKernelEiiiPKiPf_param_1];
ld.param.u32 %r23, [_ZN6caffe274_GLOBAL__N__50_tmpxft_00005f84_00000000_7_rmac_regions_op_cpp1_ii_d6d8023417RMACRegionsKernelEiiiPKiPf_param_2];
ld.param.u64 %rd13, [_ZN6caffe274_GLOBAL__N__50_tmpxft_00005f84_00000000_7_rmac_regions_op_cpp1_ii_d6d8023417RMACRegionsKernelEiiiPKiPf_param_3];
ld.param.u64 %rd12, [_ZN6caffe274_GLOBAL__N__50_tmpxft_00005f84_00000000_7_rmac_regions_op_cpp1_ii_d6d8023417RMACRegionsKernelEiiiPKiPf_param_4];
cvta.to.global.u64 %rd1, %rd13;
ld.global.u32 %r1, [%rd1+4];
ld.global.u32 %r2, [%rd1+8];
mov.u32 %r24, %ntid.x;
mov.u32 %r25, %ctaid.x;
mov.u32 %r26, %tid.x;
mad.lo.s32 %r27, %r24, %r25, %r26;
cvt.u64.u32	%rd57, %r27;
cvt.s64.s32	%rd14, %r23;
setp.ge.u64	%p1, %rd57, %rd14;
@%p1 bra BB1_12;

ld.global.s32 %rd3, [%rd1];
min.s32 %r28, %r22, %r21;
shl.b32 %r3, %r28, 1;
cvta.to.global.u64 %rd28, %rd12;

BB1_2:
or.b64 %rd15, %rd57, %rd3;
and.b64 %rd16, %rd15, -4294967296;
setp.eq.s64	%p2, %rd16, 0;
@%p2 bra BB1_4;
bra.uni BB1_3;

BB1_4:
cvt.u32.u64	%r29, %rd3;
cvt.u32.u64	%r30, %rd57;
div.u32 %r31, %r30, %r29;
rem.u32 %r32, %r30, %r29;
cvt.u64.u32	%rd58, %r31;
cvt.u64.u32	%rd59, %r32;
bra.uni BB1_5;

BB1_3:
div.u64 %rd58, %rd57, %rd3;
rem.u64 %rd59, %rd57, %rd3;

BB1_5:
cvt.u32.u64	%r4, %rd58;
cvt.u32.u64	%r62, %rd59;
mov.u32 %r64, 0;
mov.u32 %r63, %r64;

BB1_6:
mov.u32 %r8, %r64;
mov.u32 %r7, %r63;
add.s32 %r63, %r7, 1;
add.s32 %r35, %r63, %r1;
add.s32 %r10, %r63, %r2;
mul.lo.s32 %r64, %r35, %r10;
sub.s32 %r62, %r62, %r8;
sub.s32 %r36, %r62, %r64;
setp.gt.s32	%p3, %r36, -1;
@%p3 bra BB1_6;

add.s32 %r37, %r7, 2;
div.s32 %r13, %r3, %r37;
add.s32 %r14, %r7, %r1;
mov.f32 %f5, 0f00000000;
setp.lt.s32	%p4, %r14, 1;
mov.f32 %f23, %f5;
@%p4 bra BB1_9;

sub.s32 %r38, %r21, %r13;
cvt.rn.f64.s32	%fd1, %r38;
cvt.rn.f64.s32	%fd2, %r14;
div.rn.f64 %fd3, %fd1, %fd2;
cvt.rn.f32.f64	%f1, %fd3;
mov.f32 %f23, %f1;

BB1_9:
mov.f32 %f2, %f23;
add.s32 %r15, %r7, %r2;
setp.lt.s32	%p5, %r15, 1;
mov.f32 %f22, %f5;
@%p5 bra BB1_11;

sub.s32 %r39, %r22, %r13;
cvt.rn.f64.s32	%fd4, %r39;
cvt.rn.f64.s32	%fd5, %r15;
div.rn.f64 %fd6, %fd4, %fd5;
cvt.rn.f32.f64	%f22, %fd6;

BB1_11:
div.s32 %r40, %r62, %r10;
cvt.rn.f32.s32	%f7, %r40;
mul.f32 %f8, %f2, %f7;
cvt.rzi.s32.f32	%r41, %f8;
rem.s32 %r42, %r62, %r10;
cvt.rn.f32.s32	%f9, %r42;
mul.f32 %f10, %f22, %f9;
cvt.rzi.s32.f32	%r43, %f10;
add.s32 %r44, %r41, %r13;
setp.gt.s32	%p6, %r44, %r21;
sub.s32 %r45, %r21, %r13;
selp.b32	%r16, %r45, %r41, %p6;
add.s32 %r46, %r43, %r13;
setp.gt.s32	%p7, %r46, %r22;
sub.s32 %r47, %r22, %r13;
selp.b32	%r17, %r47, %r43, %p7;
add.s32 %r48, %r13, -1;
add.s32 %r18, %r48, %r16;
add.s32 %r19, %r48, %r17;
bar.sync 0;
mul.lo.s32 %r49, %r26, 5;
mul.wide.u32 %rd17, %r49, 4;
mov.u64 %rd18, _ZN6caffe274_GLOBAL__N__50_tmpxft_00005f84_00000000_7_rmac_regions_op_cpp1_ii_d6d8023417RMACRegionsKernelEiiiPKiPf$__cuda_local_var_196859_33_non_const_output_shared;
add.s64 %rd19, %rd18, %rd17;
cvt.rn.f32.s32	%f11, %r4;
st.shared.f32 [%rd19], %f11;
cvt.rn.f32.s32	%f12, %r16;
st.shared.f32 [%rd19+4], %f12;
cvt.rn.f32.s32	%f13, %r17;
st.shared.f32 [%rd19+8], %f13;
cvt.rn.f32.s32	%f14, %r18;
st.shared.f32 [%rd19+12], %f14;
cvt.rn.f32.s32	%f15, %r19;
st.shared.f32 [%rd19+16], %f15;
bar.sync 0;
cvt.u64.u32	%rd20, %r26;
sub.s64 %rd21, %rd57, %rd20;
cvt.u32.u64	%r50, %rd21;
mul.lo.s64 %rd22, %rd21, 21474836480;
shr.s64 %rd23, %rd22, 32;
sub.s32 %r51, %r23, %r50;
min.u32 %r53, %r24, %r51;
mul.wide.u32 %rd24, %r26, 4;
add.s64 %rd26, %rd18, %rd24;
ld.shared.f32 %f16, [%rd26];
add.s64 %rd27, %rd20, %rd23;
shl.b64 %rd29, %rd27, 2;
add.s64 %rd30, %rd28, %rd29;
st.global.f32 [%rd30], %f16;
add.s32 %r54, %r53, %r26;
cvt.u64.u32	%rd31, %r54;
mul.wide.u32 %rd32, %r54, 4;
add.s64 %rd33, %rd18, %rd32;
ld.shared.f32 %f17, [%rd33];
add.s64 %rd34, %rd31, %rd23;
shl.b64 %rd35, %rd34, 2;
add.s64 %rd36, %rd28, %rd35;
st.global.f32 [%rd36], %f17;
shl.b32 %r55, %r53, 1;
add.s32 %r56, %r55, %r26;
cvt.u64.u32	%rd37, %r56;
mul.wide.u32 %rd38, %r56, 4;
add.s64 %rd39, %rd18, %rd38;
ld.shared.f32 %f18, [%rd39];
add.s64 %rd40, %rd37, %rd23;
shl.b64 %rd41, %rd40, 2;
add.s64 %rd42, %rd28, %rd41;
st.global.f32 [%rd42], %f18;
mad.lo.s32 %r57, %r53, 3, %r26;
cvt.u64.u32	%rd43, %r57;
mul.wide.u32 %rd44, %r57, 4;
add.s64 %rd45, %rd18, %rd44;
ld.shared.f32 %f19, [%rd45];
add.s64 %rd46, %rd43, %rd23;
shl.b64 %rd47, %rd46, 2;
add.s64 %rd48, %rd28, %rd47;
st.global.f32 [%rd48], %f19;
shl.b32 %r58, %r53, 2;
add.s32 %r59, %r58, %r26;
cvt.u64.u32	%rd49, %r59;
mul.wide.u32 %rd50, %r59, 4;
add.s64 %rd51, %rd18, %rd50;
ld.shared.f32 %f20, [%rd51];
add.s64 %rd52, %rd49, %rd23;
shl.b64 %rd53, %rd52, 2;
add.s64 %rd54, %rd28, %rd53;
st.global.f32 [%rd54], %f20;
mov.u32 %r60, %nctaid.x;
mul.lo.s32 %r61, %r60, %r24;
cvt.u64.u32	%rd55, %r61;
add.s64 %rd57, %rd55, %rd57;
setp.lt.u64	%p8, %rd57, %rd14;
@%p8 bra BB1_2;

BB1_12:
ret;
}




// ===== COMPILED SASS (sm_100) =====

	.target	sm_100

	.elftype	@"ET_EXEC"


//--------------------- .note.nv.tkinfo           --------------------------
	.section	.note.nv.tkinfo,"",@"SHT_NOTE"
	.sectionflags	@"SHF_NOTE_NV_TKINFO"
	.tkinfo
        /*0018*/ 	.word	0x00000002
        /*0030*/ 	.string	""
        /*0030*/ 	.string	"ptxas"
        /*0030*/ 	.string	"Cuda compilation tools, release 13.0, V13.0.88"
        /*0030*/ 	.string	"Build cuda_13.0.r13.0/compiler.36424714_0"
        /*0030*/ 	.string	"-arch sm_100 "



//--------------------- .note.nv.cuinfo           --------------------------
	.section	.note.nv.cuinfo,"",@"SHT_NOTE"
	.sectionflags	@"SHF_NOTE_NV_CUINFO"
        /*0018*/ 	.short	0x0002
        /*001a*/ 	.short	0x003d
        /*001c*/ 	.short	0x0082
	.zero		2


//--------------------- .nv.info                  --------------------------
	.section	.nv.info,"",@"SHT_CUDA_INFO"
	.align	4


	//----- nvinfo : EIATTR_REGCOUNT
	.align		4
        /*0000*/ 	.byte	0x04, 0x2f
        /*0002*/ 	.short	(.L_16 - .L_15)
	.align		4
.L_15:
        /*0004*/ 	.word	index@(_ZN6caffe274_GLOBAL__N__50_tmpxft_00005f84_00000000_7_rmac_regions_op_cpp1_ii_d6d8023420NumRMACRegionsKernelEiiiifiPi)
        /*0008*/ 	.word	0x00000023


	//----- nvinfo : EIATTR_FRAME_SIZE
	.align		4
.L_16:
        /*000c*/ 	.byte	0x04, 0x11
        /*000e*/ 	.short	(.L_18 - .L_17)
	.align		4
.L_17:
        /*0010*/ 	.word	index@($__internal_4_$__cuda_sm3x_div_rn_noftz_f32_slowpath)
        /*0014*/ 	.word	0x00000000


	//----- nvinfo : EIATTR_FRAME_SIZE
	.align		4
.L_18:
        /*0018*/ 	.byte	0x04, 0x11
        /*001a*/ 	.short	(.L_20 - .L_19)
	.align		4
.L_19:
        /*001c*/ 	.word	index@($__internal_3_$__cuda_sm20_div_rn_f64_full)
        /*0020*/ 	.word	0x00000000


	//----- nvinfo : EIATTR_FRAME_SIZE
	.align		4
.L_20:
        /*0024*/ 	.byte	0x04, 0x11
        /*0026*/ 	.short	(.L_22 - .L_21)
	.align		4
.L_21:
        /*0028*/ 	.word	index@(_ZN6caffe274_GLOBAL__N__50_tmpxft_00005f84_00000000_7_rmac_regions_op_cpp1_ii_d6d8023420NumRMACRegionsKernelEiiiifiPi)
        /*002c*/ 	.word	0x00000000


	//----- nvinfo : EIATTR_REGCOUNT
	.align		4
.L_22:
        /*0030*/ 	.byte	0x04, 0x2f
        /*0032*/ 	.short	(.L_24 - .L_23)
	.align		4
.L_23:
        /*0034*/ 	.word	index@(_ZN6caffe274_GLOBAL__N__50_tmpxft_00005f84_00000000_7_rmac_regions_op_cpp1_ii_d6d8023417RMACRegionsKernelEiiiPKiPf)
        /*0038*/ 	.word	0x00000025


	//----- nvinfo : EIATTR_FRAME_SIZE
	.align		4
.L_24:
        /*003c*/ 	.byte	0x04, 0x11
        /*003e*/ 	.short	(.L_26 - .L_25)
	.align		4
.L_25:
        /*0040*/ 	.word	index@($__internal_2_$__cuda_sm20_rem_u64)
        /*0044*/ 	.word	0x00000000


	//----- nvinfo : EIATTR_FRAME_SIZE
	.align		4
.L_26:
        /*0048*/ 	.byte	0x04, 0x11
        /*004a*/ 	.short	(.L_28 - .L_27)
	.align		4
.L_27:
        /*004c*/ 	.word	index@($__internal_1_$__cuda_sm20_div_u64)
        /*0050*/ 	.word	0x00000000


	//----- nvinfo : EIATTR_FRAME_SIZE
	.align		4
.L_28:
        /*0054*/ 	.byte	0x04, 0x11
        /*0056*/ 	.short	(.L_30 - .L_29)
	.align		4
.L_29:
        /*0058*/ 	.word	index@($__internal_0_$__cuda_sm20_div_rn_f64_full)
        /*005c*/ 	.word	0x00000000


	//----- nvinfo : EIATTR_FRAME_SIZE
	.align		4
.L_30:
        /*0060*/ 	.byte	0x04, 0x11
        /*0062*/ 	.short	(.L_32 - .L_31)
	.align		4
.L_31:
        /*0064*/ 	.word	index@(_ZN6caffe274_GLOBAL__N__50_tmpxft_00005f84_00000000_7_rmac_regions_op_cpp1_ii_d6d8023417RMACRegionsKernelEiiiPKiPf)
        /*0068*/ 	.word	0x00000000


	//----- nvinfo : EIATTR_MIN_STACK_SIZE
	.align		4
.L_32:
        /*006c*/ 	.byte	0x04, 0x12
        /*006e*/ 	.short	(.L_34 - .L_33)
	.align		4
.L_33:
        /*0070*/ 	.word	index@(_ZN6caffe274_GLOBAL__N__50_tmpxft_00005f84_00000000_7_rmac_regions_op_cpp1_ii_d6d8023417RMACRegionsKernelEiiiPKiPf)
        /*0074*/ 	.word	0x00000000


	//----- nvinfo : EIATTR_MIN_STACK_SIZE
	.align		4
.L_34:
        /*0078*/ 	.byte	0x04, 0x12
        /*007a*/ 	.short	(.L_36 - .L_35)
	.align		4
.L_35:
        /*007c*/ 	.word	index@(_ZN6caffe274_GLOBAL__N__50_tmpxft_00005f84_00000000_7_rmac_regions_op_cpp1_ii_d6d8023420NumRMACRegionsKernelEiiiifiPi)
        /*0080*/ 	.word	0x00000000
.L_36:


//--------------------- .nv.compat                --------------------------
	.section	.nv.compat,"",@"SHT_CUDA_COMPAT_INFO"
	.align	4
        /*0000*/ 	.byte	0x02, 0x09, 0x00, 0x00, 0x02, 0x02, 0x01, 0x00, 0x02, 0x05, 0x05, 0x00, 0x03, 0x07, 0x01, 0x01
        /*0010*/ 	.byte	0x02, 0x03, 0x00, 0x00, 0x02, 0x06, 0x01, 0x00, 0x04, 0x0b, 0x08, 0x00, 0x01, 0x00, 0x00, 0x00
        /*0020*/ 	.byte	0x00, 0x00, 0x00, 0x00


//--------------------- .nv.info._ZN6caffe274_GLOBAL__N__50_tmpxft_00005f84_00000000_7_rmac_regions_op_cpp1_ii_d6d8023417RMACRegionsKernelEiiiPKiPf --------------------------
	.section	.nv.info._ZN6caffe274_GLOBAL__N__50_tmpxft_00005f84_00000000_7_rmac_regions_op_cpp1_ii_d6d8023417RMACRegionsKernelEiiiPKiPf,"",@"SHT_CUDA_INFO"
	.sectionflags	@""
	.align	4


	//----- nvinfo : EIATTR_CUDA_API_VERSION
	.align		4
        /*0000*/ 	.byte	0x04, 0x37
        /*0002*/ 	.short	(.L_38 - .L_37)
.L_37:
        /*0004*/ 	.word	0x00000082


	//----- nvinfo : EIATTR_KPARAM_INFO
	.align		4
.L_38:
        /*0008*/ 	.byte	0x04, 0x17
        /*000a*/ 	.short	(.L_40 - .L_39)
.L_39:
        /*000c*/ 	.word	0x00000000
        /*0010*/ 	.short	0x0004
        /*0012*/ 	.short	0x0018
        /*0014*/ 	.byte	0x00, 0xf0, 0x21, 0x00


	//----- nvinfo : EIATTR_KPARAM_INFO
	.align		4
.L_40:
        /*0018*/ 	.byte	0x04, 0x17
        /*001a*/ 	.short	(.L_42 - .L_41)
.L_41:
        /*001c*/ 	.word	0x00000000
        /*0020*/ 	.short	0x0003
        /*0022*/ 	.short	0x0010
        /*0024*/ 	.byte	0x00, 0xf0, 0x21, 0x00


	//----- nvinfo : EIATTR_KPARAM_INFO
	.align		4
.L_42:
        /*0028*/ 	.byte	0x04, 0x17
        /*002a*/ 	.short	(.L_44 - .L_43)
.L_43:
        /*002c*/ 	.word	0x00000000
        /*0030*/ 	.short	0x0002
        /*0032*/ 	.short	0x0008
        /*0034*/ 	.byte	0x00, 0xf0, 0x11, 0x00


	//----- nvinfo : EIATTR_KPARAM_INFO
	.align		4
.L_44:
        /*0038*/ 	.byte	0x04, 0x17
        /*003a*/ 	.short	(.L_46 - .L_45)
.L_45:
        /*003c*/ 	.word	0x00000000
        /*0040*/ 	.short	0x0001
        /*0042*/ 	.short	0x0004
        /*0044*/ 	.byte	0x00, 0xf0, 0x11, 0x00


	//----- nvinfo : EIATTR_KPARAM_INFO
	.align		4
.L_46:
        /*0048*/ 	.byte	0x04, 0x17
        /*004a*/ 	.short	(.L_48 - .L_47)
.L_47:
        /*004c*/ 	.word	0x00000000
        /*0050*/ 	.short	0x0000
        /*0052*/ 	.short	0x0000
        /*0054*/ 	.byte	0x00, 0xf0, 0x11, 0x00


	//----- nvinfo : EIATTR_SPARSE_MMA_MASK
	.align		4
.L_48:
        /*0058*/ 	.byte	0x03, 0x50
        /*005a*/ 	.short	0x0000


	//----- nvinfo : EIATTR_MAXREG_COUNT
	.align		4
        /*005c*/ 	.byte	0x03, 0x1b
        /*005e*/ 	.short	0x00ff


	//----- nvinfo : EIATTR_NUM_BARRIERS
	.align		4
        /*0060*/ 	.byte	0x02, 0x4c
        /*0062*/ 	.byte	0x01
	.zero		1


	//----- nvinfo : EIATTR_MERCURY_ISA_VERSION
	.align		4
        /*0064*/ 	.byte	0x03, 0x5f
        /*0066*/ 	.short	0x0101


	//----- nvinfo : EIATTR_VRC_CTA_INIT_COUNT
	.align		4
        /*0068*/ 	.byte	0x02, 0x4a
	.zero		1
	.zero		1


	//----- nvinfo : EIATTR_EXIT_INSTR_OFFSETS
	.align		4
        /*006c*/ 	.byte	0x04, 0x1c
        /*006e*/ 	.short	(.L_50 - .L_49)


	//   ....[0]....
.L_49:
        /*0070*/ 	.word	0x00000090


	//   ....[1]....
        /*0074*/ 	.word	0x00001140


	//----- nvinfo : EIATTR_CRS_STACK_SIZE
	.align		4
.L_50:
        /*0078*/ 	.byte	0x04, 0x1e
        /*007a*/ 	.short	(.L_52 - .L_51)
.L_51:
        /*007c*/ 	.word	0x00000000


	//----- nvinfo : EIATTR_CBANK_PARAM_SIZE
	.align		4
.L_52:
        /*0080*/ 	.byte	0x03, 0x19
        /*0082*/ 	.short	0x0020


	//----- nvinfo : EIATTR_PARAM_CBANK
	.align		4
        /*0084*/ 	.byte	0x04, 0x0a
        /*0086*/ 	.short	(.L_54 - .L_53)
	.align		4
.L_53:
        /*0088*/ 	.word	index@(.nv.constant0._ZN6caffe274_GLOBAL__N__50_tmpxft_00005f84_00000000_7_rmac_regions_op_cpp1_ii_d6d8023417RMACRegionsKernelEiiiPKiPf)
        /*008c*/ 	.short	0x0380
        /*008e*/ 	.short	0x0020


	//----- nvinfo : EIATTR_SW_WAR
	.align		4
.L_54:
        /*0090*/ 	.byte	0x04, 0x36
        /*0092*/ 	.short	(.L_56 - .L_55)
.L_55:
        /*0094*/ 	.word	0x00000008
.L_56:


//--------------------- .nv.info._ZN6caffe274_GLOBAL__N__50_tmpxft_00005f84_00000000_7_rmac_regions_op_cpp1_ii_d6d8023420NumRMACRegionsKernelEiiiifiPi --------------------------
	.section	.nv.info._ZN6caffe274_GLOBAL__N__50_tmpxft_00005f84_00000000_7_rmac_regions_op_cpp1_ii_d6d8023420NumRMACRegionsKernelEiiiifiPi,"",@"SHT_CUDA_INFO"
	.sectionflags	@""
	.align	4


	//----- nvinfo : EIATTR_CUDA_API_VERSION
	.align		4
        /*0000*/ 	.byte	0x04, 0x37
        /*0002*/ 	.short	(.L_58 - .L_57)
.L_57:
        /*0004*/ 	.word	0x00000082


	//----- nvinfo : EIATTR_KPARAM_INFO
	.align		4
.L_58:
        /*0008*/ 	.byte	0x04, 0x17
        /*000a*/ 	.short	(.L_60 - .L_59)
.L_59:
        /*000c*/ 	.word	0x00000000
        /*0010*/ 	.short	0x0006
        /*0012*/ 	.short	0x0018
        /*0014*/ 	.byte	0x00, 0xf0, 0x21, 0x00


	//----- nvinfo : EIATTR_KPARAM_INFO
	.align		4
.L_60:
        /*0018*/ 	.byte	0x04, 0x17
        /*001a*/ 	.short	(.L_62 - .L_61)
.L_61:
        /*001c*/ 	.word	0x00000000
        /*0020*/ 	.short	0x0005
        /*0022*/ 	.short	0x0014
        /*0024*/ 	.byte	0x00, 0xf0, 0x11, 0x00


	//----- nvinfo : EIATTR_KPARAM_INFO
	.align		4
.L_62:
        /*0028*/ 	.byte	0x04, 0x17
        /*002a*/ 	.short	(.L_64 - .L_63)
.L_63:
        /*002c*/ 	.word	0x00000000
        /*0030*/ 	.short	0x0004
        /*0032*/ 	.short	0x0010
        /*0034*/ 	.byte	0x00, 0xf0, 0x11, 0x00


	//----- nvinfo : EIATTR_KPARAM_INFO
	.align		4
.L_64:
        /*0038*/ 	.byte	0x04, 0x17
        /*003a*/ 	.short	(.L_66 - .L_65)
.L_65:
        /*003c*/ 	.word	0x00000000
        /*0040*/ 	.short	0x0003
        /*0042*/ 	.short	0x000c
        /*0044*/ 	.byte	0x00, 0xf0, 0x11, 0x00


	//----- nvinfo : EIATTR_KPARAM_INFO
	.align		4
.L_66:
        /*0048*/ 	.byte	0x04, 0x17
        /*004a*/ 	.short	(.L_68 - .L_67)
.L_67:
        /*004c*/ 	.word	0x00000000
        /*0050*/ 	.short	0x0002
        /*0052*/ 	.short	0x0008
        /*0054*/ 	.byte	0x00, 0xf0, 0x11, 0x00


	//----- nvinfo : EIATTR_KPARAM_INFO
	.align		4
.L_68:
        /*0058*/ 	.byte	0x04, 0x17
        /*005a*/ 	.short	(.L_70 - .L_69)
.L_69:
        /*005c*/ 	.word	0x00000000
        /*0060*/ 	.short	0x0001
        /*0062*/ 	.short	0x0004
        /*0064*/ 	.byte	0x00, 0xf0, 0x11, 0x00


	//----- nvinfo : EIATTR_KPARAM_INFO
	.align		4
.L_70:
        /*0068*/ 	.byte	0x04, 0x17
        /*006a*/ 	.short	(.L_72 - .L_71)
.L_71:
        /*006c*/ 	.word	0x00000000
        /*0070*/ 	.short	0x0000
        /*0072*/ 	.short	0x0000
        /*0074*/ 	.byte	0x00, 0xf0, 0x11, 0x00


	//----- nvinfo : EIATTR_SPARSE_MMA_MASK
	.align		4
.L_72:
        /*0078*/ 	.byte	0x03, 0x50
        /*007a*/ 	.short	0x0000


	//----- nvinfo : EIATTR_MAXREG_COUNT
	.align		4
        /*007c*/ 	.byte	0x03, 0x1b
        /*007e*/ 	.short	0x00ff


	//----- nvinfo : EIATTR_NUM_BARRIERS
	.align		4
        /*0080*/ 	.byte	0x02, 0x4c
        /*0082*/ 	.byte	0x01
	.zero		1


	//----- nvinfo : EIATTR_MERCURY_ISA_VERSION
	.align		4
        /*0084*/ 	.byte	0x03, 0x5f
        /*0086*/ 	.short	0x0101


	//----- nvinfo : EIATTR_VRC_CTA_INIT_COUNT
	.align		4
        /*0088*/ 	.byte	0x02, 0x4a
	.zero		1
	.zero		1


	//----- nvinfo : EIATTR_EXIT_INSTR_OFFSETS
	.align		4
        /*008c*/ 	.byte	0x04, 0x1c
        /*008e*/ 	.short	(.L_74 - .L_73)


	//   ....[0]....
.L_73:
        /*0090*/ 	.word	0x00001280


	//   ....[1]....
        /*0094*/ 	.word	0x00001300


	//----- nvinfo : EIATTR_CRS_STACK_SIZE
	.align		4
.L_74:
        /*0098*/ 	.byte	0x04, 0x1e
        /*009a*/ 	.short	(.L_76 - .L_75)
.L_75:
        /*009c*/ 	.word	0x00000000


	//----- nvinfo : EIATTR_CBANK_PARAM_SIZE
	.align		4
.L_76:
        /*00a0*/ 	.byte	0x03, 0x19
        /*00a2*/ 	.short	0x0020


	//----- nvinfo : EIATTR_PARAM_CBANK
	.align		4
        /*00a4*/ 	.byte	0x04, 0x0a
        /*00a6*/ 	.short	(.L_78 - .L_77)
	.align		4
.L_77:
        /*00a8*/ 	.word	index@(.nv.constant0._ZN6caffe274_GLOBAL__N__50_tmpxft_00005f84_00000000_7_rmac_regions_op_cpp1_ii_d6d8023420NumRMACRegionsKernelEiiiifiPi)
        /*00ac*/ 	.short	0x0380
        /*00ae*/ 	.short	0x0020


	//----- nvinfo : EIATTR_SW_WAR
	.align		4
.L_78:
        /*00b0*/ 	.byte	0x04, 0x36
        /*00b2*/ 	.short	(.L_80 - .L_79)
.L_79:
        /*00b4*/ 	.word	0x00000008
.L_80:


//--------------------- .nv.callgraph             --------------------------
	.section	.nv.callgraph,"",@"SHT_CUDA_CALLGRAPH"
	.align	4
	.sectionentsize	8
	.align		4
        /*0000*/ 	.word	0x00000000
	.align		4
        /*0004*/ 	.word	0xffffffff
	.align		4
        /*0008*/ 	.word	0x00000000
	.align		4
        /*000c*/ 	.word	0xfffffffe
	.align		4
        /*0010*/ 	.word	0x00000000
	.align		4
        /*0014*/ 	.word	0xfffffffd
	.align		4
        /*0018*/ 	.word	0x00000000
	.align		4
        /*001c*/ 	.word	0xfffffffc


//--------------------- .nv.constant4             --------------------------
	.section	.nv.constant4,"a",@progbits
	.align	8
	.align		8
.nv.constant4:
        /*0000*/ 	.dword	_ZTVSt9basic_iosIcSt11char_traitsIcEE
	.align		8
        /*0008*/ 	.dword	_ZTTSo
	.align		8
        /*0010*/ 	.dword	_ZTVSt15basic_streambufIcSt11char_traitsIcEE
	.align		8
        /*0018*/ 	.dword	_ZTVNSt7__cxx1115basic_stringbufIcSt11char_traitsIcESaIcEEE
	.align		8
        /*0020*/ 	.dword	_ZTTNSt7__cxx1119basic_ostringstreamIcSt11char_traitsIcESaIcEEE
	.align		8
        /*0028*/ 	.dword	_ZTVN10__cxxabiv119__pointer_type_infoE
	.align		8
        /*0030*/ 	.dword	_ZTVN10__cxxabiv120__function_type_infoE
	.align		8
        /*0038*/ 	.dword	_ZTVN10__cxxabiv117__class_type_infoE
	.align		8
        /*0040*/ 	.dword	_ZTVN10__cxxabiv120__si_class_type_infoE
	.align		8
        /*0048*/ 	.dword	_ZTVSt9exception
	.align		8
        /*0050*/ 	.dword	_ZTVN3c105ErrorE
	.align		8
        /*0058*/ 	.dword	_ZTVN3c1020intrusive_ptr_targetE
	.align		8
        /*0060*/ 	.dword	_ZTVN3c1011StorageImplE
	.align		8
        /*0068*/ 	.dword	_ZTVN6caffe28OperatorINS_11CUDAContextEEE
	.align		8
        /*0070*/ 	.dword	_ZTVN6caffe213RMACRegionsOpINS_11CUDAContextEEE


//--------------------- .text._ZN6caffe274_GLOBAL__N__50_tmpxft_00005f84_00000000_7_rmac_regions_op_cpp1_ii_d6d8023417RMACRegionsKernelEiiiPKiPf --------------------------
	.section	.text._ZN6caffe274_GLOBAL__N__50_tmpxft_00005f84_00000000_7_rmac_regions_op_cpp1_ii_d6d8023417RMACRegionsKernelEiiiPKiPf,"ax",@progbits
	.align	128
        .global         _ZN6caffe274_GLOBAL__N__50_tmpxft_00005f84_00000000_7_rmac_regions_op_cpp1_ii_d6d8023417RMACRegionsKernelEiiiPKiPf
        .type           _ZN6caffe274_GLOBAL__N__50_tmpxft_00005f84_00000000_7_rmac_regions_op_cpp1_ii_d6d8023417RMACRegionsKernelEiiiPKiPf,@function
        .size           _ZN6caffe274_GLOBAL__N__50_tmpxft_00005f84_00000000_7_rmac_regions_op_cpp1_ii_d6d8023417RMACRegionsKernelEiiiPKiPf,(.L_x_66 - _ZN6caffe274_GLOBAL__N__50_tmpxft_00005f84_00000000_7_rmac_regions_op_cpp1_ii_d6d8023417RMACRegionsKernelEiiiPKiPf)
        .other          _ZN6caffe274_GLOBAL__N__50_tmpxft_00005f84_00000000_7_rmac_regions_op_cpp1_ii_d6d8023417RMACRegionsKernelEiiiPKiPf,@"STO_CUDA_ENTRY STV_DEFAULT"
_ZN6caffe274_GLOBAL__N__50_tmpxft_00005f84_00000000_7_rmac_regions_op_cpp1_ii_d6d8023417RMACRegionsKernelEiiiPKiPf:
.text._ZN6caffe274_GLOBAL__N__50_tmpxft_00005f84_00000000_7_rmac_regions_op_cpp1_ii_d6d8023417RMACRegionsKernelEiiiPKiPf:
[----:B------:R-:W-:Y:S01]  /*0000*/  LDC R1, c[0x0][0x37c] ;  /* 0x0000df00ff017b82 */ /* 0x000fe20000000800 */
[----:B------:R-:W0:Y:S01]  /*0010*/  S2R R0, SR_CTAID.X ;  /* 0x0000000000007919 */ /* 0x000e220000002500 */
[----:B------:R-:W0:Y:S01]  /*0020*/  LDCU UR8, c[0x0][0x360] ;  /* 0x00006c00ff0877ac */ /* 0x000e220008000800 */
[----:B------:R-:W0:Y:S01]  /*0030*/  S2R R3, SR_TID.X ;  /* 0x0000000000037919 */ /* 0x000e220000002100 */
[----:B------:R-:W1:Y:S02]  /*0040*/  LDCU UR4, c[0x0][0x388] ;  /* 0x00007100ff0477ac */ /* 0x000e640008000800 */
[----:B-1----:R-:W-:Y:S01]  /*0050*/  USHF.R.S32.HI UR9, URZ, 0x1f, UR4 ;  /* 0x0000001fff097899 */ /* 0x002fe20008011404 */
[----:B0-----:R-:W-:-:S05]  /*0060*/  IMAD R7, R0, UR8, R3 ;  /* 0x0000000800077c24 */ /* 0x001fca000f8e0203 */
[----:B------:R-:W-:-:S04]  /*0070*/  ISETP.GE.U32.AND P0, PT, R7, UR4, PT ;  /* 0x0000000407007c0c */ /* 0x000fc8000bf06070 */
[----:B------:R-:W-:-:S13]  /*0080*/  ISETP.GE.U32.AND.EX P0, PT, RZ, UR9, PT, P0 ;  /* 0x00000009ff007c0c */ /* 0x000fda000bf06100 */
[----:B------:R-:W-:Y:S05]  /*0090*/  @P0 EXIT ;  /* 0x000000000000094d */ /* 0x000fea0003800000 */
[----:B------:R-:W0:Y:S01]  /*00a0*/  LDC.64 R12, c[0x0][0x390] ;  /* 0x0000e400ff0c7b82 */ /* 0x000e220000000a00 */
[----:B------:R-:W0:Y:S07]  /*00b0*/  LDCU.64 UR6, c[0x0][0x358] ;  /* 0x00006b00ff0677ac */ /* 0x000e2e0008000a00 */
[----:B------:R-:W1:Y:S01]  /*00c0*/  LDC.64 R10, c[0x0][0x380] ;  /* 0x0000e000ff0a7b82 */ /* 0x000e620000000a00 */
[----:B0-----:R-:W2:Y:S04]  /*00d0*/  LDG.E R4, desc[UR6][R12.64] ;  /* 0x000000060c047981 */ /* 0x001ea8000c1e1900 */
[----:B------:R0:W5:Y:S04]  /*00e0*/  LDG.E R5, desc[UR6][R12.64+0x4] ;  /* 0x000004060c057981 */ /* 0x000168000c1e1900 */
[----:B------:R0:W5:Y:S01]  /*00f0*/  LDG.E R6, desc[UR6][R12.64+0x8] ;  /* 0x000008060c067981 */ /* 0x000162000c1e1900 */
[----:B-1----:R-:W-:Y:S01]  /*0100*/  VIMNMX R10, PT, PT, R11, R10, PT ;  /* 0x0000000a0b0a7248 */ /* 0x002fe20003fe0100 */
[----:B------:R-:W-:-:S04]  /*0110*/  IMAD.MOV.U32 R8, RZ, RZ, RZ ;  /* 0x000000ffff087224 */ /* 0x000fc800078e00ff */
[----:B------:R-:W-:Y:S01]  /*0120*/  IMAD.SHL.U32 R10, R10, 0x2, RZ ;  /* 0x000000020a0a7824 */ /* 0x000fe200078e00ff */
[----:B0-2---:R-:W-:-:S07]  /*0130*/  SHF.R.S32.HI R9, RZ, 0x1f, R4 ;  /* 0x0000001fff097819 */ /* 0x005fce0000011404 */
.L_x_13:
[----:B------:R-:W-:Y:S01]  /*0140*/  LOP3.LUT R0, R8, R9, RZ, 0xfc, !PT ;  /* 0x0000000908007212 */ /* 0x000fe200078efcff */
[----:B------:R-:W-:Y:S03]  /*0150*/  BSSY.RECONVERGENT B0, `(.L_x_0) ;  /* 0x000001d000007945 */ /* 0x000fe60003800200 */
[----:B------:R-:W-:-:S13]  /*0160*/  ISETP.NE.U32.AND P0, PT, R0, RZ, PT ;  /* 0x000000ff0000720c */ /* 0x000fda0003f05070 */
[----:B0-----:R-:W-:Y:S05]  /*0170*/  @!P0 BRA `(.L_x_1) ;  /* 0x0000000000148947 */ /* 0x001fea0003800000 */
[----:B------:R-:W-:-:S07]  /*0180*/  MOV R0, 0x1a0 ;  /* 0x000001a000007802 */ /* 0x000fce0000000f00 */
[----:B-----5:R-:W-:Y:S05]  /*0190*/  CALL.REL.NOINC `($__internal_1_$__cuda_sm20_div_u64) ;  /* 0x0000001400587944 */ /* 0x020fea0003c00000 */
[----:B------:R-:W-:-:S07]  /*01a0*/  MOV R0, 0x1c0 ;  /* 0x000001c000007802 */ /* 0x000fce0000000f00 */
[----:B------:R-:W-:Y:S05]  /*01b0*/  CALL.REL.NOINC `($__internal_2_$__cuda_sm20_rem_u64) ;  /* 0x0000001800547944 */ /* 0x000fea0003c00000 */
[----:B------:R-:W-:Y:S05]  /*01c0*/  BRA `(.L_x_2) ;  /* 0x0000000000547947 */ /* 0x000fea0003800000 */
.L_x_1:
[----:B------:R-:W0:Y:S01]  /*01d0*/  I2F.U32.RP R0, R4 ;  /* 0x0000000400007306 */ /* 0x000e220000209000 */
[----:B------:R-:W-:-:S07]  /*01e0*/  IMAD.MOV R11, RZ, RZ, -R4 ;  /* 0x000000ffff0b7224 */ /* 0x000fce00078e0a04 */
[----:B0-----:R-:W0:Y:S02]  /*01f0*/  MUFU.RCP R0, R0 ;  /* 0x0000000000007308 */ /* 0x001e240000001000 */
[----:B0-----:R-:W-:Y:S01]  /*0200*/  VIADD R12, R0, 0xffffffe ;  /* 0x0ffffffe000c7836 */ /* 0x001fe20000000000 */
[----:B------:R-:W-:-:S05]  /*0210*/  LOP3.LUT R0, RZ, R4, RZ, 0x33, !PT ;  /* 0x00000004ff007212 */ /* 0x000fca00078e33ff */
[----:B------:R0:W1:Y:S02]  /*0220*/  F2I.FTZ.U32.TRUNC.NTZ R13, R12 ;  /* 0x0000000c000d7305 */ /* 0x000064000021f000 */
[----:B0-----:R-:W-:Y:S02]  /*0230*/  IMAD.MOV.U32 R12, RZ, RZ, RZ ;  /* 0x000000ffff0c7224 */ /* 0x001fe400078e00ff */
[----:B-1----:R-:W-:-:S04]  /*0240*/  IMAD R11, R11, R13, RZ ;  /* 0x0000000d0b0b7224 */ /* 0x002fc800078e02ff */
[----:B------:R-:W-:-:S06]  /*0250*/  IMAD.HI.U32 R2, R13, R11, R12 ;  /* 0x0000000b0d027227 */ /* 0x000fcc00078e000c */
[----:B------:R-:W-:-:S04]  /*0260*/  IMAD.HI.U32 R2, R2, R7, RZ ;  /* 0x0000000702027227 */ /* 0x000fc800078e00ff */
[----:B------:R-:W-:-:S04]  /*0270*/  IMAD.MOV R13, RZ, RZ, -R2 ;  /* 0x000000ffff0d7224 */ /* 0x000fc800078e0a02 */
[----:B------:R-:W-:-:S05]  /*0280*/  IMAD R13, R4, R13, R7 ;  /* 0x0000000d040d7224 */ /* 0x000fca00078e0207 */
[----:B------:R-:W-:-:S13]  /*0290*/  ISETP.GE.U32.AND P0, PT, R13, R4, PT ;  /* 0x000000040d00720c */ /* 0x000fda0003f06070 */
[----:B------:R-:W-:Y:S01]  /*02a0*/  @P0 IMAD.IADD R13, R13, 0x1, -R4 ;  /* 0x000000010d0d0824 */ /* 0x000fe200078e0a04 */
[----:B------:R-:W-:Y:S02]  /*02b0*/  @P0 IADD3 R2, PT, PT, R2, 0x1, RZ ;  /* 0x0000000102020810 */ /* 0x000fe40007ffe0ff */
[----:B------:R-:W-:Y:S02]  /*02c0*/  ISETP.NE.U32.AND P0, PT, R4, RZ, PT ;  /* 0x000000ff0400720c */ /* 0x000fe40003f05070 */
[----:B------:R-:W-:-:S13]  /*02d0*/  ISETP.GE.U32.AND P1, PT, R13, R4, PT ;  /* 0x000000040d00720c */ /* 0x000fda0003f26070 */
[----:B------:R-:W-:Y:S02]  /*02e0*/  @P1 VIADD R2, R2, 0x1 ;  /* 0x0000000102021836 */ /* 0x000fe40000000000 */
[----:B------:R-:W-:-:S03]  /*02f0*/  @P1 IMAD.IADD R13, R13, 0x1, -R4 ;  /* 0x000000010d0d1824 */ /* 0x000fc600078e0a04 */
[C---:B------:R-:W-:Y:S02]  /*0300*/  SEL R11, R0.reuse, R2, !P0 ;  /* 0x00000002000b7207 */ /* 0x040fe40004000000 */
[----:B------:R-:W-:-:S07]  /*0310*/  SEL R26, R0, R13, !P0 ;  /* 0x0000000d001a7207 */ /* 0x000fce0004000000 */
.L_x_2:
[----:B------:R-:W-:Y:S05]  /*0320*/  BSYNC.RECONVERGENT B0 ;  /* 0x0000000000007941 */ /* 0x000fea0003800200 */
.L_x_0:
[----:B------:R-:W-:Y:S01]  /*0330*/  BSSY.RECONVERGENT B0, `(.L_x_3) ;  /* 0x000000d000007945 */ /* 0x000fe20003800200 */
[----:B------:R-:W-:Y:S02]  /*0340*/  IMAD.MOV.U32 R13, RZ, RZ, RZ ;  /* 0x000000ffff0d7224 */ /* 0x000fe400078e00ff */
[----:B------:R-:W-:-:S07]  /*0350*/  IMAD.MOV.U32 R0, RZ, RZ, RZ ;  /* 0x000000ffff007224 */ /* 0x000fce00078e00ff */
.L_x_4:
[----:B------:R-:W-:Y:S02]  /*0360*/  IMAD.MOV.U32 R27, RZ, RZ, R0 ;  /* 0x000000ffff1b7224 */ /* 0x000fe400078e0000 */
[----:B------:R-:W-:Y:S02]  /*0370*/  VIADD R0, R0, 0x1 ;  /* 0x0000000100007836 */ /* 0x000fe40000000000 */
[----:B------:R-:W-:Y:S02]  /*0380*/  IMAD.IADD R26, R26, 0x1, -R13 ;  /* 0x000000011a1a7824 */ /* 0x000fe400078e0a0d */
[----:B-----5:R-:W-:Y:S01]  /*0390*/  IMAD.IADD R29, R6, 0x1, R0 ;  /* 0x00000001061d7824 */ /* 0x020fe200078e0200 */
[----:B------:R-:W-:-:S05]  /*03a0*/  IADD3 R2, PT, PT, R5, R0, RZ ;  /* 0x0000000005027210 */ /* 0x000fca0007ffe0ff */
[----:B------:R-:W-:-:S04]  /*03b0*/  IMAD R15, R2, R29, RZ ;  /* 0x0000001d020f7224 */ /* 0x000fc800078e02ff */
[--C-:B------:R-:W-:Y:S02]  /*03c0*/  IMAD.IADD R2, R26, 0x1, -R15.reuse ;  /* 0x000000011a027824 */ /* 0x100fe400078e0a0f */
[----:B------:R-:W-:-:S03]  /*03d0*/  IMAD.MOV.U32 R13, RZ, RZ, R15 ;  /* 0x000000ffff0d7224 */ /* 0x000fc600078e000f */
[----:B------:R-:W-:-:S13]  /*03e0*/  ISETP.GT.AND P0, PT, R2, -0x1, PT ;  /* 0xffffffff0200780c */ /* 0x000fda0003f04270 */
[----:B------:R-:W-:Y:S05]  /*03f0*/  @P0 BRA `(.L_x_4) ;  /* 0xfffffffc00d80947 */ /* 0x000fea000383ffff */
[----:B------:R-:W-:Y:S05]  /*0400*/  BSYNC.RECONVERGENT B0 ;  /* 0x0000000000007941 */ /* 0x000fea0003800200 */
.L_x_3:
[----:B------:R-:W-:Y:S01]  /*0410*/  VIADD R19, R27, 0x2 ;  /* 0x000000021b137836 */ /* 0x000fe20000000000 */
[----:B------:R-:W-:Y:S01]  /*0420*/  IABS R14, R10 ;  /* 0x0000000a000e7213 */ /* 0x000fe20000000000 */
[----:B------:R-:W-:Y:S01]  /*0430*/  BSSY.RECONVERGENT B0, `(.L_x_5) ;  /* 0x000003a000007945 */ /* 0x000fe20003800200 */
[----:B------:R-:W-:Y:S02]  /*0440*/  IMAD.MOV.U32 R30, RZ, RZ, RZ ;  /* 0x000000ffff1e7224 */ /* 0x000fe400078e00ff */
[-C--:B------:R-:W-:Y:S02]  /*0450*/  IABS R15, R19.reuse ;  /* 0x00000013000f7213 */ /* 0x080fe40000000000 */
[----:B------:R-:W-:Y:S02]  /*0460*/  IABS R16, R19 ;  /* 0x0000001300107213 */ /* 0x000fe40000000000 */
[----:B------:R-:W0:Y:S08]  /*0470*/  I2F.RP R0, R15 ;  /* 0x0000000f00007306 */ /* 0x000e300000209400 */
[----:B0-----:R-:W0:Y:S02]  /*0480*/  MUFU.RCP R0, R0 ;  /* 0x0000000000007308 */ /* 0x001e240000001000 */
[----:B0-----:R-:W-:-:S06]  /*0490*/  VIADD R12, R0, 0xffffffe ;  /* 0x0ffffffe000c7836 */ /* 0x001fcc0000000000 */
[----:B------:R0:W1:Y:S02]  /*04a0*/  F2I.FTZ.U32.TRUNC.NTZ R13, R12 ;  /* 0x0000000c000d7305 */ /* 0x000064000021f000 */
[----:B0-----:R-:W-:Y:S01]  /*04b0*/  IMAD.MOV.U32 R12, RZ, RZ, RZ ;  /* 0x000000ffff0c7224 */ /* 0x001fe200078e00ff */
[----:B-1----:R-:W-:-:S05]  /*04c0*/  IADD3 R2, PT, PT, RZ, -R13, RZ ;  /* 0x8000000dff027210 */ /* 0x002fca0007ffe0ff */
[----:B------:R-:W-:Y:S02]  /*04d0*/  IMAD R17, R2, R15, RZ ;  /* 0x0000000f02117224 */ /* 0x000fe400078e02ff */
[----:B------:R-:W-:Y:S02]  /*04e0*/  IMAD.MOV.U32 R2, RZ, RZ, R14 ;  /* 0x000000ffff027224 */ /* 0x000fe400078e000e */
[----:B------:R-:W-:Y:S01]  /*04f0*/  IMAD.HI.U32 R13, R13, R17, R12 ;  /* 0x000000110d0d7227 */ /* 0x000fe200078e000c */
[----:B------:R-:W-:-:S03]  /*0500*/  IADD3 R12, PT, PT, R5, R27, RZ ;  /* 0x0000001b050c7210 */ /* 0x000fc60007ffe0ff */
[----:B------:R-:W-:Y:S02]  /*0510*/  IMAD.MOV R17, RZ, RZ, -R16 ;  /* 0x000000ffff117224 */ /* 0x000fe400078e0a10 */
[----:B------:R-:W-:-:S04]  /*0520*/  IMAD.HI.U32 R28, R13, R2, RZ ;  /* 0x000000020d1c7227 */ /* 0x000fc800078e00ff */
[----:B------:R-:W-:-:S05]  /*0530*/  IMAD R0, R28, R17, R2 ;  /* 0x000000111c007224 */ /* 0x000fca00078e0202 */
[----:B------:R-:W-:-:S13]  /*0540*/  ISETP.GT.U32.AND P1, PT, R15, R0, PT ;  /* 0x000000000f00720c */ /* 0x000fda0003f24070 */
[----:B------:R-:W-:Y:S02]  /*0550*/  @!P1 IMAD.IADD R0, R0, 0x1, -R15 ;  /* 0x0000000100009824 */ /* 0x000fe400078e0a0f */
[----:B------:R-:W-:Y:S01]  /*0560*/  @!P1 VIADD R28, R28, 0x1 ;  /* 0x000000011c1c9836 */ /* 0x000fe20000000000 */
[----:B------:R-:W-:Y:S02]  /*0570*/  ISETP.NE.AND P1, PT, R19, RZ, PT ;  /* 0x000000ff1300720c */ /* 0x000fe40003f25270 */
[----:B------:R-:W-:Y:S02]  /*0580*/  ISETP.GE.U32.AND P0, PT, R0, R15, PT ;  /* 0x0000000f0000720c */ /* 0x000fe40003f06070 */
[----:B------:R-:W-:-:S04]  /*0590*/  LOP3.LUT R0, R10, R19, RZ, 0x3c, !PT ;  /* 0x000000130a007212 */ /* 0x000fc800078e3cff */
[----:B------:R-:W-:-:S07]  /*05a0*/  ISETP.GE.AND P2, PT, R0, RZ, PT ;  /* 0x000000ff0000720c */ /* 0x000fce0003f46270 */
[----:B------:R-:W-:Y:S01]  /*05b0*/  @P0 VIADD R28, R28, 0x1 ;  /* 0x000000011c1c0836 */ /* 0x000fe20000000000 */
[----:B------:R-:W-:-:S05]  /*05c0*/  ISETP.GE.AND P0, PT, R12, 0x1, PT ;  /* 0x000000010c00780c */ /* 0x000fca0003f06270 */
[----:B------:R-:W-:Y:S01]  /*05d0*/  @!P2 IMAD.MOV R28, RZ, RZ, -R28 ;  /* 0x000000ffff1ca224 */ /* 0x000fe200078e0a1c */
[----:B------:R-:W-:-:S07]  /*05e0*/  @!P1 LOP3.LUT R28, RZ, R19, RZ, 0x33, !PT ;  /* 0x00000013ff1c9212 */ /* 0x000fce00078e33ff */
[----:B------:R-:W-:Y:S05]  /*05f0*/  @!P0 BRA `(.L_x_6) ;  /* 0x0000000000748947 */ /* 0x000fea0003800000 */
[----:B------:R-:W0:Y:S01]  /*0600*/  I2F.F64 R12, R12 ;  /* 0x0000000c000c7312 */ /* 0x000e220000201c00 */
[----:B------:R-:W-:Y:S01]  /*0610*/  IMAD.MOV.U32 R14, RZ, RZ, 0x1 ;  /* 0x00000001ff0e7424 */ /* 0x000fe200078e00ff */
[----:B------:R-:W1:Y:S01]  /*0620*/  LDCU UR4, c[0x0][0x380] ;  /* 0x00007000ff0477ac */ /* 0x000e620008000800 */
[----:B------:R-:W-:Y:S05]  /*0630*/  BSSY.RECONVERGENT B1, `(.L_x_7) ;  /* 0x0000018000017945 */ /* 0x000fea0003800200 */
[----:B0-----:R-:W0:Y:S02]  /*0640*/  MUFU.RCP64H R15, R13 ;  /* 0x0000000d000f7308 */ /* 0x001e240000001800 */
[----:B0-----:R-:W-:-:S08]  /*0650*/  DFMA R16, -R12, R14, 1 ;  /* 0x3ff000000c10742b */ /* 0x001fd0000000010e */
[----:B------:R-:W-:-:S08]  /*0660*/  DFMA R16, R16, R16, R16 ;  /* 0x000000101010722b */ /* 0x000fd00000000010 */
[----:B------:R-:W-:Y:S01]  /*0670*/  DFMA R16, R14, R16, R14 ;  /* 0x000000100e10722b */ /* 0x000fe2000000000e */
[----:B-1----:R-:W-:-:S07]  /*0680*/  IADD3 R14, PT, PT, -R28, UR4, RZ ;  /* 0x000000041c0e7c10 */ /* 0x002fce000fffe1ff */
[----:B------:R-:W-:Y:S01]  /*0690*/  DFMA R18, -R12, R16, 1 ;  /* 0x3ff000000c12742b */ /* 0x000fe20000000110 */
[----:B------:R-:W0:Y:S07]  /*06a0*/  I2F.F64 R14, R14 ;  /* 0x0000000e000e7312 */ /* 0x000e2e0000201c00 */
[----:B------:R-:W-:-:S08]  /*06b0*/  DFMA R18, R16, R18, R16 ;  /* 0x000000121012722b */ /* 0x000fd00000000010 */
[----:B0-----:R-:W-:Y:S01]  /*06c0*/  DMUL R30, R14, R18 ;  /* 0x000000120e1e7228 */ /* 0x001fe20000000000 */
[----:B------:R-:W-:-:S07]  /*06d0*/  FSETP.GEU.AND P1, PT, |R15|, 6.5827683646048100446e-37, PT ;  /* 0x036000000f00780b */ /* 0x000fce0003f2e200 */
[----:B------:R-:W-:-:S08]  /*06e0*/  DFMA R16, -R12, R30, R14 ;  /* 0x0000001e0c10722b */ /* 0x000fd0000000010e */
[----:B------:R-:W-:-:S10]  /*06f0*/  DFMA R30, R18, R16, R30 ;  /* 0x00000010121e722b */ /* 0x000fd4000000001e */
[----:B------:R-:W-:-:S05]  /*0700*/  FFMA R0, RZ, R13, R31 ;  /* 0x0000000dff007223 */ /* 0x000fca000000001f */
[----:B------:R-:W-:-:S13]  /*0710*/  FSETP.GT.AND P0, PT, |R0|, 1.469367938527859385e-39, PT ;  /* 0x001000000000780b */ /* 0x000fda0003f04200 */
[----:B------:R-:W-:Y:S05]  /*0720*/  @P0 BRA P1, `(.L_x_8) ;  /* 0x0000000000200947 */ /* 0x000fea0000800000 */
[----:B------:R-:W-:Y:S01]  /*0730*/  IMAD.MOV.U32 R16, RZ, RZ, R14 ;  /* 0x000000ffff107224 */ /* 0x000fe200078e000e */
[----:B------:R-:W-:Y:S01]  /*0740*/  MOV R2, 0x790 ;  /* 0x0000079000027802 */ /* 0x000fe20000000f00 */
[----:B------:R-:W-:Y:S01]  /*0750*/  IMAD.MOV.U32 R17, RZ, RZ, R15 ;  /* 0x000000ffff117224 */ /* 0x000fe200078e000f */
[----:B------:R-:W-:Y:S01]  /*0760*/  MOV R15, R13 ;  /* 0x0000000d000f7202 */ /* 0x000fe20000000f00 */
[----:B------:R-:W-:-:S07]  /*0770*/  IMAD.MOV.U32 R14, RZ, RZ, R12 ;  /* 0x000000ffff0e7224 */ /* 0x000fce00078e000c */
[----:B------:R-:W-:Y:S05]  /*0780*/  CALL.REL.NOINC `($__internal_0_$__cuda_sm20_div_rn_f64_full) ;  /* 0x0000000800707944 */ /* 0x000fea0003c00000 */
[----:B------:R-:W-:Y:S02]  /*0790*/  IMAD.MOV.U32 R30, RZ, RZ, R20 ;  /* 0x000000ffff1e7224 */ /* 0x000fe400078e0014 */
[----:B------:R-:W-:-:S07]  /*07a0*/  IMAD.MOV.U32 R31, RZ, RZ, R21 ;  /* 0x000000ffff1f7224 */ /* 0x000fce00078e0015 */
.L_x_8:
[----:B------:R-:W-:Y:S05]  /*07b0*/  BSYNC.RECONVERGENT B1 ;  /* 0x0000000000017941 */ /* 0x000fea0003800200 */
.L_x_7:
[----:B------:R0:W1:Y:S02]  /*07c0*/  F2F.F32.F64 R30, R30 ;  /* 0x0000001e001e7310 */ /* 0x0000640000301000 */
.L_x_6:
[----:B------:R-:W-:Y:S05]  /*07d0*/  BSYNC.RECONVERGENT B0 ;  /* 0x0000000000007941 */ /* 0x000fea0003800200 */
.L_x_5:
[----:B------:R-:W-:Y:S01]  /*07e0*/  IMAD.IADD R14, R6, 0x1, R27 ;  /* 0x00000001060e7824 */ /* 0x000fe200078e021b */
[----:B------:R-:W-:Y:S01]  /*07f0*/  BSSY.RECONVERGENT B0, `(.L_x_9) ;  /* 0x000001d000007945 */ /* 0x000fe20003800200 */
[----:B------:R-:W-:-:S03]  /*0800*/  IMAD.MOV.U32 R0, RZ, RZ, RZ ;  /* 0x000000ffff007224 */ /* 0x000fc600078e00ff */
[----:B------:R-:W-:-:S13]  /*0810*/  ISETP.GE.AND P0, PT, R14, 0x1, PT ;  /* 0x000000010e00780c */ /* 0x000fda0003f06270 */
[----:B------:R-:W-:Y:S05]  /*0820*/  @!P0 BRA `(.L_x_10) ;  /* 0x0000000000648947 */ /* 0x000fea0003800000 */
[----:B------:R-:W2:Y:S01]  /*0830*/  I2F.F64 R14, R14 ;  /* 0x0000000e000e7312 */ /* 0x000ea20000201c00 */
[----:B------:R-:W-:Y:S01]  /*0840*/  IMAD.MOV.U32 R12, RZ, RZ, 0x1 ;  /* 0x00000001ff0c7424 */ /* 0x000fe200078e00ff */
[----:B------:R-:W3:Y:S01]  /*0850*/  LDCU UR4, c[0x0][0x384] ;  /* 0x00007080ff0477ac */ /* 0x000ee20008000800 */
[----:B------:R-:W-:Y:S05]  /*0860*/  BSSY.RECONVERGENT B1, `(.L_x_11) ;  /* 0x0000014000017945 */ /* 0x000fea0003800200 */
[----:B--2---:R-:W2:Y:S02]  /*0870*/  MUFU.RCP64H R13, R15 ;  /* 0x0000000f000d7308 */ /* 0x004ea40000001800 */
[----:B--2---:R-:W-:-:S08]  /*0880*/  DFMA R16, -R14, R12, 1 ;  /* 0x3ff000000e10742b */ /* 0x004fd0000000010c */
[----:B------:R-:W-:-:S08]  /*0890*/  DFMA R16, R16, R16, R16 ;  /* 0x000000101010722b */ /* 0x000fd00000000010 */
[----:B------:R-:W-:Y:S01]  /*08a0*/  DFMA R12, R12, R16, R12 ;  /* 0x000000100c0c722b */ /* 0x000fe2000000000c */
[----:B---3--:R-:W-:-:S07]  /*08b0*/  IADD3 R16, PT, PT, -R28, UR4, RZ ;  /* 0x000000041c107c10 */ /* 0x008fce000fffe1ff */
[----:B------:R-:W-:Y:S01]  /*08c0*/  DFMA R18, -R14, R12, 1 ;  /* 0x3ff000000e12742b */ /* 0x000fe2000000010c */
[----:B------:R-:W2:Y:S07]  /*08d0*/  I2F.F64 R16, R16 ;  /* 0x0000001000107312 */ /* 0x000eae0000201c00 */
[----:B------:R-:W-:-:S08]  /*08e0*/  DFMA R12, R12, R18, R12 ;  /* 0x000000120c0c722b */ /* 0x000fd0000000000c */
[----:B--2---:R-:W-:Y:S01]  /*08f0*/  DMUL R18, R16, R12 ;  /* 0x0000000c10127228 */ /* 0x004fe20000000000 */
[----:B------:R-:W-:-:S07]  /*0900*/  FSETP.GEU.AND P1, PT, |R17|, 6.5827683646048100446e-37, PT ;  /* 0x036000001100780b */ /* 0x000fce0003f2e200 */
[----:B------:R-:W-:-:S08]  /*0910*/  DFMA R20, -R14, R18, R16 ;  /* 0x000000120e14722b */ /* 0x000fd00000000110 */
[----:B------:R-:W-:-:S10]  /*0920*/  DFMA R12, R12, R20, R18 ;  /* 0x000000140c0c722b */ /* 0x000fd40000000012 */
[----:B------:R-:W-:-:S05]  /*0930*/  FFMA R0, RZ, R15, R13 ;  /* 0x0000000fff007223 */ /* 0x000fca000000000d */
[----:B------:R-:W-:-:S13]  /*0940*/  FSETP.GT.AND P0, PT, |R0|, 1.469367938527859385e-39, PT ;  /* 0x001000000000780b */ /* 0x000fda0003f04200 */
[----:B------:R-:W-:Y:S05]  /*0950*/  @P0 BRA P1, `(.L_x_12) ;  /* 0x0000000000100947 */ /* 0x000fea0000800000 */
[----:B------:R-:W-:-:S07]  /*0960*/  MOV R2, 0x980 ;  /* 0x0000098000027802 */ /* 0x000fce0000000f00 */
[----:B01----:R-:W-:Y:S05]  /*0970*/  CALL.REL.NOINC `($__internal_0_$__cuda_sm20_div_rn_f64_full) ;  /* 0x0000000400f47944 */ /* 0x003fea0003c00000 */
[----:B------:R-:W-:Y:S01]  /*0980*/  IMAD.MOV.U32 R12, RZ, RZ, R20 ;  /* 0x000000ffff0c7224 */ /* 0x000fe200078e0014 */
[----:B------:R-:W-:-:S07]  /*0990*/  MOV R13, R21 ;  /* 0x00000015000d7202 */ /* 0x000fce0000000f00 */
.L_x_12:
[----:B------:R-:W-:Y:S05]  /*09a0*/  BSYNC.RECONVERGENT B1 ;  /* 0x0000000000017941 */ /* 0x000fea0003800200 */
.L_x_11:
[----:B------:R2:W3:Y:S02]  /*09b0*/  F2F.F32.F64 R0, R12 ;  /* 0x0000000c00007310 */ /* 0x0004e40000301000 */
.L_x_10:
[----:B------:R-:W-:Y:S05]  /*09c0*/  BSYNC.RECONVERGENT B0 ;  /* 0x0000000000007941 */ /* 0x000fea0003800200 */
.L_x_9:
[-C--:B------:R-:W-:Y:S01]  /*09d0*/  IABS R15, R29.reuse ;  /* 0x0000001d000f7213 */ /* 0x080fe20000000000 */
[----:B------:R-:W4:Y:S01]  /*09e0*/  LDCU.64 UR4, c[0x0][0x380] ;  /* 0x00007000ff0477ac */ /* 0x000f220008000a00 */
[----:B------:R-:W-:Y:S01]  /*09f0*/  IABS R16, R26 ;  /* 0x0000001a00107213 */ /* 0x000fe20000000000 */
[----:B------:R-:W-:Y:S01]  /*0a00*/  IMAD.IADD R20, R7, 0x1, -R3 ;  /* 0x0000000107147824 */ /* 0x000fe200078e0a03 */
[----:B------:R-:W5:Y:S01]  /*0a10*/  I2F.RP R2, R15 ;  /* 0x0000000f00027306 */ /* 0x000f620000209400 */
[-C--:B------:R-:W-:Y:S02]  /*0a20*/  IABS R18, R29.reuse ;  /* 0x0000001d00127213 */ /* 0x080fe40000000000 */
[C---:B------:R-:W-:Y:S01]  /*0a30*/  ISETP.GE.AND P1, PT, R26.reuse, RZ, PT ;  /* 0x000000ff1a00720c */ /* 0x040fe20003f26270 */
[----:B------:R-:W-:Y:S01]  /*0a40*/  IMAD.MOV R21, RZ, RZ, -R20 ;  /* 0x000000ffff157224 */ /* 0x000fe200078e0a14 */
[----:B------:R-:W-:Y:S02]  /*0a50*/  LOP3.LUT R26, R26, R29, RZ, 0x3c, !PT ;  /* 0x0000001d1a1a7212 */ /* 0x000fe400078e3cff */
[----:B------:R-:W-:-:S02]  /*0a60*/  I2FP.F32.S32 R11, R11 ;  /* 0x0000000b000b7245 */ /* 0x000fc40000201400 */
[----:B------:R-:W-:Y:S01]  /*0a70*/  ISETP.GE.AND P2, PT, R26, RZ, PT ;  /* 0x000000ff1a00720c */ /* 0x000fe20003f46270 */
[----:B-----5:R-:W2:Y:S02]  /*0a80*/  MUFU.RCP R2, R2 ;  /* 0x0000000200027308 */ /* 0x020ea40000001000 */
[----:B--2---:R-:W-:Y:S02]  /*0a90*/  VIADD R12, R2, 0xffffffe ;  /* 0x0ffffffe020c7836 */ /* 0x004fe40000000000 */
[----:B------:R-:W-:-:S04]  /*0aa0*/  IMAD.MOV R2, RZ, RZ, -R18 ;  /* 0x000000ffff027224 */ /* 0x000fc800078e0a12 */
[----:B------:R2:W5:Y:S02]  /*0ab0*/  F2I.FTZ.U32.TRUNC.NTZ R13, R12 ;  /* 0x0000000c000d7305 */ /* 0x000564000021f000 */
[----:B--2---:R-:W-:Y:S02]  /*0ac0*/  IMAD.MOV.U32 R12, RZ, RZ, RZ ;  /* 0x000000ffff0c7224 */ /* 0x004fe400078e00ff */
[----:B-----5:R-:W-:-:S04]  /*0ad0*/  IMAD.MOV R14, RZ, RZ, -R13 ;  /* 0x000000ffff0e7224 */ /* 0x020fc800078e0a0d */
[----:B------:R-:W-:Y:S02]  /*0ae0*/  IMAD R17, R14, R15, RZ ;  /* 0x0000000f0e117224 */ /* 0x000fe400078e02ff */
[----:B------:R-:W-:Y:S02]  /*0af0*/  IMAD.MOV.U32 R14, RZ, RZ, R16 ;  /* 0x000000ffff0e7224 */ /* 0x000fe400078e0010 */
[----:B------:R-:W-:-:S06]  /*0b00*/  IMAD.HI.U32 R13, R13, R17, R12 ;  /* 0x000000110d0d7227 */ /* 0x000fcc00078e000c */
[----:B------:R-:W-:-:S04]  /*0b10*/  IMAD.HI.U32 R13, R13, R14, RZ ;  /* 0x0000000e0d0d7227 */ /* 0x000fc800078e00ff */
[----:B------:R-:W-:-:S05]  /*0b20*/  IMAD R2, R13, R2, R14 ;  /* 0x000000020d027224 */ /* 0x000fca00078e020e */
[----:B------:R-:W-:-:S13]  /*0b30*/  ISETP.GT.U32.AND P3, PT, R15, R2, PT ;  /* 0x000000020f00720c */ /* 0x000fda0003f64070 */
[----:B------:R-:W-:Y:S02]  /*0b40*/  @!P3 IMAD.IADD R2, R2, 0x1, -R15 ;  /* 0x000000010202b824 */ /* 0x000fe400078e0a0f */
[----:B------:R-:W-:Y:S01]  /*0b50*/  @!P3 VIADD R13, R13, 0x1 ;  /* 0x000000010d0db836 */ /* 0x000fe20000000000 */
[----:B------:R-:W-:Y:S02]  /*0b60*/  ISETP.NE.AND P3, PT, R29, RZ, PT ;  /* 0x000000ff1d00720c */ /* 0x000fe40003f65270 */
[CC--:B------:R-:W-:Y:S02]  /*0b70*/  ISETP.GE.U32.AND P0, PT, R2.reuse, R15.reuse, PT ;  /* 0x0000000f0200720c */ /* 0x0c0fe40003f06070 */
[----:B------:R-:W-:Y:S02]  /*0b80*/  ISETP.GT.U32.AND P4, PT, R15, R2, PT ;  /* 0x000000020f00720c */ /* 0x000fe40003f84070 */
[----:B------:R-:W-:-:S04]  /*0b90*/  IADD3 R15, PT, PT, R2, -R15, RZ ;  /* 0x8000000f020f7210 */ /* 0x000fc80007ffe0ff */
[----:B------:R-:W-:Y:S02]  /*0ba0*/  SEL R15, R15, R2, !P4 ;  /* 0x000000020f0f7207 */ /* 0x000fe40006000000 */
[----:B------:R-:W-:-:S03]  /*0bb0*/  LOP3.LUT R2, RZ, R29, RZ, 0x33, !PT ;  /* 0x0000001dff027212 */ /* 0x000fc600078e33ff */
[----:B------:R-:W-:Y:S02]  /*0bc0*/  @P0 VIADD R13, R13, 0x1 ;  /* 0x000000010d0d0836 */ /* 0x000fe40000000000 */
[----:B------:R-:W-:Y:S02]  /*0bd0*/  @!P1 IMAD.MOV R15, RZ, RZ, -R15 ;  /* 0x000000ffff0f9224 */ /* 0x000fe400078e0a0f */
[----:B------:R-:W-:-:S03]  /*0be0*/  @!P2 IMAD.MOV R13, RZ, RZ, -R13 ;  /* 0x000000ffff0da224 */ /* 0x000fc600078e0a0d */
[C---:B------:R-:W-:Y:S02]  /*0bf0*/  SEL R15, R2.reuse, R15, !P3 ;  /* 0x0000000f020f7207 */ /* 0x040fe40005800000 */
[----:B------:R-:W-:Y:S02]  /*0c00*/  SEL R2, R2, R13, !P3 ;  /* 0x0000000d02027207 */ /* 0x000fe40005800000 */
[----:B------:R-:W-:Y:S02]  /*0c10*/  I2FP.F32.S32 R15, R15 ;  /* 0x0000000f000f7245 */ /* 0x000fe40000201400 */
[----:B------:R-:W-:-:S03]  /*0c20*/  I2FP.F32.S32 R13, R2 ;  /* 0x00000002000d7245 */ /* 0x000fc60000201400 */
[----:B---3--:R-:W-:Y:S02]  /*0c30*/  FMUL R0, R15, R0 ;  /* 0x000000000f007220 */ /* 0x008fe40000400000 */
[----:B-1----:R-:W-:Y:S02]  /*0c40*/  FMUL R13, R13, R30 ;  /* 0x0000001e0d0d7220 */ /* 0x002fe40000400000 */
[----:B------:R1:W2:Y:S08]  /*0c50*/  F2I.TRUNC.NTZ R17, R0 ;  /* 0x0000000000117305 */ /* 0x0002b0000020f100 */
[----:B------:R-:W3:Y:S01]  /*0c60*/  F2I.TRUNC.NTZ R15, R13 ;  /* 0x0000000d000f7305 */ /* 0x000ee2000020f100 */
[----:B-1----:R-:W1:Y:S01]  /*0c70*/  LDC R0, c[0x0][0x388] ;  /* 0x0000e200ff007b82 */ /* 0x002e620000000800 */
[----:B--2---:R-:W-:-:S05]  /*0c80*/  IMAD.IADD R12, R28, 0x1, R17 ;  /* 0x000000011c0c7824 */ /* 0x004fca00078e0211 */
[----:B----4-:R-:W-:Y:S01]  /*0c90*/  ISETP.GT.AND P1, PT, R12, UR5, PT ;  /* 0x000000050c007c0c */ /* 0x010fe2000bf24270 */
[----:B---3--:R-:W-:-:S05]  /*0ca0*/  IMAD.IADD R2, R28, 0x1, R15 ;  /* 0x000000011c027824 */ /* 0x008fca00078e020f */
[----:B------:R-:W-:Y:S01]  /*0cb0*/  ISETP.GT.AND P0, PT, R2, UR4, PT ;  /* 0x0000000402007c0c */ /* 0x000fe2000bf04270 */
[----:B------:R-:W-:-:S06]  /*0cc0*/  IMAD R2, R3, 0x5, RZ ;  /* 0x0000000503027824 */ /* 0x000fcc00078e02ff */
[----:B------:R-:W-:-:S06]  /*0cd0*/  @P1 IADD3 R17, PT, PT, -R28, UR5, RZ ;  /* 0x000000051c111c10 */ /* 0x000fcc000fffe1ff */
[C---:B------:R-:W-:Y:S01]  /*0ce0*/  @P0 IADD3 R15, PT, PT, -R28.reuse, UR4, RZ ;  /* 0x000000041c0f0c10 */ /* 0x040fe2000fffe1ff */
[----:B------:R-:W-:Y:S05]  /*0cf0*/  WARPSYNC.ALL ;  /* 0x0000000000007948 */ /* 0x000fea0003800000 */
[----:B------:R-:W2:Y:S01]  /*0d00*/  S2UR UR5, SR_CgaCtaId ;  /* 0x00000000000579c3 */ /* 0x000ea20000008800 */
[----:B------:R-:W-:Y:S01]  /*0d10*/  UMOV UR4, 0x400 ;  /* 0x0000040000047882 */ /* 0x000fe20000000000 */
[----:B------:R-:W-:Y:S01]  /*0d20*/  IADD3 R28, PT, PT, R28, -0x1, RZ ;  /* 0xffffffff1c1c7810 */ /* 0x000fe20007ffe0ff */
[----:B------:R-:W3:Y:S01]  /*0d30*/  LDCU.64 UR10, c[0x0][0x398] ;  /* 0x00007300ff0a77ac */ /* 0x000ee20008000a00 */
[----:B--2---:R-:W-:-:S06]  /*0d40*/  ULEA UR4, UR5, UR4, 0x18 ;  /* 0x0000000405047291 */ /* 0x004fcc000f8ec0ff */
[----:B------:R-:W-:Y:S01]  /*0d50*/  LEA R12, R2, UR4, 0x2 ;  /* 0x00000004020c7c11 */ /* 0x000fe2000f8e10ff */
[----:B------:R-:W-:Y:S01]  /*0d60*/  BAR.SYNC.DEFER_BLOCKING 0x0 ;  /* 0x0000000000007b1d */ /* 0x000fe20000010000 */
[--C-:B------:R-:W-:Y:S01]  /*0d70*/  IMAD.IADD R2, R17, 0x1, R28.reuse ;  /* 0x0000000111027824 */ /* 0x100fe200078e021c */
[----:B------:R-:W-:Y:S01]  /*0d80*/  I2FP.F32.S32 R17, R17 ;  /* 0x0000001100117245 */ /* 0x000fe20000201400 */
[----:B------:R-:W-:Y:S01]  /*0d90*/  IMAD.IADD R28, R15, 0x1, R28 ;  /* 0x000000010f1c7824 */ /* 0x000fe200078e021c */
[----:B------:R-:W-:Y:S02]  /*0da0*/  I2FP.F32.S32 R15, R15 ;  /* 0x0000000f000f7245 */ /* 0x000fe40000201400 */
[----:B------:R-:W-:Y:S02]  /*0db0*/  I2FP.F32.S32 R19, R2 ;  /* 0x0000000200137245 */ /* 0x000fe40000201400 */
[----:B------:R-:W-:Y:S02]  /*0dc0*/  I2FP.F32.S32 R13, R28 ;  /* 0x0000001c000d7245 */ /* 0x000fe40000201400 */
[----:B-1----:R-:W-:Y:S01]  /*0dd0*/  VIADDMNMX.U32 R2, R21, R0, UR8, PT ;  /* 0x0000000815027e46 */ /* 0x002fe2000b800000 */
[----:B------:R-:W-:-:S04]  /*0de0*/  IMAD R21, R20, 0x5, RZ ;  /* 0x0000000514157824 */ /* 0x000fc800078e02ff */
[C---:B------:R-:W-:Y:S01]  /*0df0*/  IMAD.IADD R14, R2.reuse, 0x1, R3 ;  /* 0x00000001020e7824 */ /* 0x040fe200078e0203 */
[----:B------:R-:W-:Y:S01]  /*0e00*/  SHF.R.S32.HI R28, RZ, 0x1f, R21 ;  /* 0x0000001fff1c7819 */ /* 0x000fe20000011415 */
[C-C-:B------:R-:W-:Y:S02]  /*0e10*/  IMAD R16, R2.reuse, 0x2, R3.reuse ;  /* 0x0000000202107824 */ /* 0x140fe400078e0203 */
[----:B------:R-:W-:Y:S01]  /*0e20*/  IMAD R18, R2, 0x3, R3 ;  /* 0x0000000302127824 */ /* 0x000fe200078e0203 */
[----:B------:R-:W-:Y:S02]  /*0e30*/  LEA R23, R14, UR4, 0x2 ;  /* 0x000000040e177c11 */ /* 0x000fe4000f8e10ff */
[----:B------:R-:W-:Y:S01]  /*0e40*/  LEA R25, R16, UR4, 0x2 ;  /* 0x0000000410197c11 */ /* 0x000fe2000f8e10ff */
[----:B------:R1:W-:Y:S01]  /*0e50*/  STS [R12], R11 ;  /* 0x0000000b0c007388 */ /* 0x0003e20000000800 */
[----:B------:R-:W-:Y:S02]  /*0e60*/  LEA R27, R18, UR4, 0x2 ;  /* 0x00000004121b7c11 */ /* 0x000fe4000f8e10ff */
[----:B------:R-:W-:Y:S01]  /*0e70*/  IADD3 R20, P1, PT, R14, R21, RZ ;  /* 0x000000150e147210 */ /* 0x000fe20007f3e0ff */
[----:B------:R2:W-:Y:S04]  /*0e80*/  STS [R12+0x4], R15 ;  /* 0x0000040f0c007388 */ /* 0x0005e80000000800 */
[----:B------:R4:W-:Y:S01]  /*0e90*/  STS [R12+0x8], R17 ;  /* 0x000008110c007388 */ /* 0x0009e20000000800 */
[----:B0-----:R-:W-:Y:S01]  /*0ea0*/  IMAD.X R31, RZ, RZ, R28, P1 ;  /* 0x000000ffff1f7224 */ /* 0x001fe200008e061c */
[----:B-1----:R-:W-:-:S02]  /*0eb0*/  LEA R11, R3, UR4, 0x2 ;  /* 0x00000004030b7c11 */ /* 0x002fc4000f8e10ff */
[----:B------:R0:W-:Y:S01]  /*0ec0*/  STS [R12+0xc], R13 ;  /* 0x00000c0d0c007388 */ /* 0x0001e20000000800 */
[----:B--2---:R-:W-:-:S03]  /*0ed0*/  LEA R15, R2, R3, 0x2 ;  /* 0x00000003020f7211 */ /* 0x004fc600078e10ff */
[----:B------:R1:W-:Y:S01]  /*0ee0*/  STS [R12+0x10], R19 ;  /* 0x000010130c007388 */ /* 0x0003e20000000800 */
[----:B------:R-:W2:Y:S01]  /*0ef0*/  LDC R2, c[0x0][0x370] ;  /* 0x0000dc00ff027b82 */ /* 0x000ea20000000800 */
[----:B------:R-:W-:-:S07]  /*0f00*/  LEA R29, R15, UR4, 0x2 ;  /* 0x000000040f1d7c11 */ /* 0x000fce000f8e10ff */
[----:B------:R-:W-:Y:S01]  /*0f10*/  BAR.SYNC.DEFER_BLOCKING 0x0 ;  /* 0x0000000000007b1d */ /* 0x000fe20000010000 */
[-C--:B----4-:R-:W-:Y:S02]  /*0f20*/  IADD3 R17, P1, PT, R16, R21.reuse, RZ ;  /* 0x0000001510117210 */ /* 0x090fe40007f3e0ff */
[-C--:B0-----:R-:W-:Y:S02]  /*0f30*/  IADD3 R13, P0, PT, R3, R21.reuse, RZ ;  /* 0x00000015030d7210 */ /* 0x081fe40007f1e0ff */
[-C--:B-1----:R-:W-:Y:S01]  /*0f40*/  IADD3 R19, P2, PT, R18, R21.reuse, RZ ;  /* 0x0000001512137210 */ /* 0x082fe20007f5e0ff */
[--C-:B------:R-:W-:Y:S01]  /*0f50*/  IMAD.X R26, RZ, RZ, R28.reuse, P1 ;  /* 0x000000ffff1a7224 */ /* 0x100fe200008e061c */
[----:B------:R-:W-:Y:S01]  /*0f60*/  IADD3 R21, P3, PT, R15, R21, RZ ;  /* 0x000000150f157210 */ /* 0x000fe20007f7e0ff */
[--C-:B------:R-:W-:Y:S01]  /*0f70*/  IMAD.X R22, RZ, RZ, R28.reuse, P0 ;  /* 0x000000ffff167224 */ /* 0x100fe200000e061c */
[----:B---3--:R-:W-:Y:S01]  /*0f80*/  LEA R12, P0, R13, UR10, 0x2 ;  /* 0x0000000a0d0c7c11 */ /* 0x008fe2000f8010ff */
[----:B------:R-:W-:Y:S01]  /*0f90*/  IMAD.X R24, RZ, RZ, R28, P2 ;  /* 0x000000ffff187224 */ /* 0x000fe200010e061c */
[----:B------:R-:W-:-:S02]  /*0fa0*/  LEA R18, P1, R19, UR10, 0x2 ;  /* 0x0000000a13127c11 */ /* 0x000fc4000f8210ff */
[----:B------:R-:W-:Y:S01]  /*0fb0*/  LEA.HI.X R13, R13, UR11, R22, 0x2, P0 ;  /* 0x0000000b0d0d7c11 */ /* 0x000fe200080f1416 */
[----:B------:R-:W-:Y:S01]  /*0fc0*/  IMAD.X R22, RZ, RZ, R28, P3 ;  /* 0x000000ffff167224 */ /* 0x000fe200018e061c */
[C---:B------:R-:W-:Y:S02]  /*0fd0*/  LEA R14, P0, R20.reuse, UR10, 0x2 ;  /* 0x0000000a140e7c11 */ /* 0x040fe4000f8010ff */
[----:B------:R-:W-:Y:S02]  /*0fe0*/  LEA.HI.X R19, R19, UR11, R24, 0x2, P1 ;  /* 0x0000000b13137c11 */ /* 0x000fe400088f1418 */
[----:B------:R-:W-:Y:S01]  /*0ff0*/  LEA.HI.X R15, R20, UR11, R31, 0x2, P0 ;  /* 0x0000000b140f7c11 */ /* 0x000fe200080f141f */
[----:B--2---:R-:W-:Y:S01]  /*1000*/  IMAD R2, R2, UR8, RZ ;  /* 0x0000000802027c24 */ /* 0x004fe2000f8e02ff */
[----:B------:R-:W-:Y:S01]  /*1010*/  LEA R16, P0, R17, UR10, 0x2 ;  /* 0x0000000a11107c11 */ /* 0x000fe2000f8010ff */
[----:B------:R-:W0:Y:S01]  /*1020*/  LDS R11, [R11] ;  /* 0x000000000b0b7984 */ /* 0x000e220000000800 */
[----:B------:R-:W-:-:S02]  /*1030*/  LEA R20, P2, R21, UR10, 0x2 ;  /* 0x0000000a15147c11 */ /* 0x000fc4000f8410ff */
[----:B------:R-:W-:Y:S01]  /*1040*/  LEA.HI.X R17, R17, UR11, R26, 0x2, P0 ;  /* 0x0000000b11117c11 */ /* 0x000fe200080f141a */
[----:B------:R-:W1:Y:S01]  /*1050*/  LDS R23, [R23] ;  /* 0x0000000017177984 */ /* 0x000e620000000800 */
[----:B------:R-:W-:Y:S02]  /*1060*/  LEA.HI.X R21, R21, UR11, R22, 0x2, P2 ;  /* 0x0000000b15157c11 */ /* 0x000fe400090f1416 */
[----:B------:R-:W-:Y:S01]  /*1070*/  IADD3 R7, P1, PT, R2, R7, RZ ;  /* 0x0000000702077210 */ /* 0x000fe20007f3e0ff */
[----:B------:R-:W2:Y:S03]  /*1080*/  LDS R25, [R25] ;  /* 0x0000000019197984 */ /* 0x000ea60000000800 */
[----:B------:R-:W-:Y:S01]  /*1090*/  ISETP.GE.U32.AND P0, PT, R7, R0, PT ;  /* 0x000000000700720c */ /* 0x000fe20003f06070 */
[----:B------:R-:W3:Y:S01]  /*10a0*/  LDS R27, [R27] ;  /* 0x000000001b1b7984 */ /* 0x000ee20000000800 */
[----:B------:R-:W-:-:S03]  /*10b0*/  IMAD.X R8, RZ, RZ, R8, P1 ;  /* 0x000000ffff087224 */ /* 0x000fc600008e0608 */
[----:B------:R-:W4:Y:S02]  /*10c0*/  LDS R29, [R29] ;  /* 0x000000001d1d7984 */ /* 0x000f240000000800 */
[----:B------:R-:W-:Y:S02]  /*10d0*/  ISETP.GE.U32.AND.EX P0, PT, R8, UR9, PT, P0 ;  /* 0x0000000908007c0c */ /* 0x000fe4000bf06100 */
[----:B0-----:R0:W-:Y:S04]  /*10e0*/  STG.E desc[UR6][R12.64], R11 ;  /* 0x0000000b0c007986 */ /* 0x0011e8000c101906 */
[----:B-1----:R0:W-:Y:S04]  /*10f0*/  STG.E desc[UR6][R14.64], R23 ;  /* 0x000000170e007986 */ /* 0x0021e8000c101906 */
[----:B--2---:R0:W-:Y:S04]  /*1100*/  STG.E desc[UR6][R16.64], R25 ;  /* 0x0000001910007986 */ /* 0x0041e8000c101906 */
[----:B---3--:R0:W-:Y:S04]  /*1110*/  STG.E desc[UR6][R18.64], R27 ;  /* 0x0000001b12007986 */ /* 0x0081e8000c101906 */
[----:B----4-:R0:W-:Y:S01]  /*1120*/  STG.E desc[UR6][R20.64], R29 ;  /* 0x0000001d14007986 */ /* 0x0101e2000c101906 */
[----:B------:R-:W-:Y:S05]  /*1130*/  @!P0 BRA `(.L_x_13) ;  /* 0xfffffff000008947 */ /* 0x000fea000383ffff */
[----:B------:R-:W-:Y:S05]  /*1140*/  EXIT ;  /* 0x000000000000794d */ /* 0x000fea0003800000 */
        .weak           $__internal_0_$__cuda_sm20_div_rn_f64_full
        .type           $__internal_0_$__cuda_sm20_div_rn_f64_full,@function
        .size           $__internal_0_$__cuda_sm20_div_rn_f64_full,($__internal_1_$__cuda_sm20_div_u64 - $__internal_0_$__cuda_sm20_div_rn_f64_full)
$__internal_0_$__cuda_sm20_div_rn_f64_full:
[C---:B------:R-:W-:Y:S01]  /*1150*/  FSETP.GEU.AND P0, PT, |R15|.reuse, 1.469367938527859385e-39, PT ;  /* 0x001000000f00780b */ /* 0x040fe20003f0e200 */
[----:B------:R-:W-:Y:S01]  /*1160*/  IMAD.MOV.U32 R18, RZ, RZ, 0x1 ;  /* 0x00000001ff127424 */ /* 0x000fe200078e00ff */
[----:B------:R-:W-:Y:S01]  /*1170*/  LOP3.LUT R12, R15, 0x800fffff, RZ, 0xc0, !PT ;  /* 0x800fffff0f0c7812 */ /* 0x000fe200078ec0ff */
[----:B------:R-:W-:Y:S01]  /*1180*/  BSSY.RECONVERGENT B2, `(.L_x_14) ;  /* 0x0000054000027945 */ /* 0x000fe20003800200 */
[C---:B------:R-:W-:Y:S02]  /*1190*/  FSETP.GEU.AND P2, PT, |R17|.reuse, 1.469367938527859385e-39, PT ;  /* 0x001000001100780b */ /* 0x040fe40003f4e200 */
[----:B------:R-:W-:Y:S02]  /*11a0*/  LOP3.LUT R13, R12, 0x3ff00000, RZ, 0xfc, !PT ;  /* 0x3ff000000c0d7812 */ /* 0x000fe400078efcff */
[----:B------:R-:W-:Y:S02]  /*11b0*/  MOV R12, R14 ;  /* 0x0000000e000c7202 */ /* 0x000fe40000000f00 */
[----:B------:R-:W-:-:S02]  /*11c0*/  LOP3.LUT R31, R17, 0x7ff00000, RZ, 0xc0, !PT ;  /* 0x7ff00000111f7812 */ /* 0x000fc400078ec0ff */
[----:B------:R-:W-:Y:S01]  /*11d0*/  LOP3.LUT R32, R15, 0x7ff00000, RZ, 0xc0, !PT ;  /* 0x7ff000000f207812 */ /* 0x000fe200078ec0ff */
[----:B------:R-:W-:Y:S02]  /*11e0*/  @!P0 DMUL R12, R14, 8.98846567431157953865e+307 ;  /* 0x7fe000000e0c8828 */ /* 0x000fe40000000000 */
[----:B------:R-:W-:Y:S01]  /*11f0*/  IMAD.MOV.U32 R33, RZ, RZ, R31 ;  /* 0x000000ffff217224 */ /* 0x000fe200078e001f */
[----:B------:R-:W-:Y:S02]  /*1200*/  ISETP.GE.U32.AND P1, PT, R31, R32, PT ;  /* 0x000000201f00720c */ /* 0x000fe40003f26070 */
[----:B------:R-:W-:Y:S01]  /*1210*/  @!P2 LOP3.LUT R0, R15, 0x7ff00000, RZ, 0xc0, !PT ;  /* 0x7ff000000f00a812 */ /* 0x000fe200078ec0ff */
[----:B------:R-:W0:Y:S03]  /*1220*/  MUFU.RCP64H R19, R13 ;  /* 0x0000000d00137308 */ /* 0x000e260000001800 */
[----:B------:R-:W-:Y:S01]  /*1230*/  @!P2 ISETP.GE.U32.AND P3, PT, R31, R0, PT ;  /* 0x000000001f00a20c */ /* 0x000fe20003f66070 */
[----:B------:R-:W-:Y:S01]  /*1240*/  IMAD.MOV.U32 R0, RZ, RZ, 0x1ca00000 ;  /* 0x1ca00000ff007424 */ /* 0x000fe200078e00ff */
[----:B------:R-:W-:-:S04]  /*1250*/  @!P0 LOP3.LUT R32, R13, 0x7ff00000, RZ, 0xc0, !PT ;  /* 0x7ff000000d208812 */ /* 0x000fc800078ec0ff */
[----:B------:R-:W-:-:S04]  /*1260*/  @!P2 SEL R23, R0, 0x63400000, !P3 ;  /* 0x634000000017a807 */ /* 0x000fc80005800000 */
[----:B------:R-:W-:Y:S01]  /*1270*/  @!P2 LOP3.LUT R24, R23, 0x80000000, R17, 0xf8, !PT ;  /* 0x800000001718a812 */ /* 0x000fe200078ef811 */
[----:B0-----:R-:W-:-:S03]  /*1280*/  DFMA R20, R18, -R12, 1 ;  /* 0x3ff000001214742b */ /* 0x001fc6000000080c */
[----:B------:R-:W-:Y:S01]  /*1290*/  @!P2 LOP3.LUT R25, R24, 0x100000, RZ, 0xfc, !PT ;  /* 0x001000001819a812 */ /* 0x000fe200078efcff */
[----:B------:R-:W-:-:S04]  /*12a0*/  @!P2 IMAD.MOV.U32 R24, RZ, RZ, RZ ;  /* 0x000000ffff18a224 */ /* 0x000fc800078e00ff */
[----:B------:R-:W-:-:S08]  /*12b0*/  DFMA R20, R20, R20, R20 ;  /* 0x000000141414722b */ /* 0x000fd00000000014 */
[----:B------:R-:W-:Y:S01]  /*12c0*/  DFMA R20, R18, R20, R18 ;  /* 0x000000141214722b */ /* 0x000fe20000000012 */
[----:B------:R-:W-:Y:S01]  /*12d0*/  SEL R19, R0, 0x63400000, !P1 ;  /* 0x6340000000137807 */ /* 0x000fe20004800000 */
[----:B------:R-:W-:-:S03]  /*12e0*/  IMAD.MOV.U32 R18, RZ, RZ, R16 ;  /* 0x000000ffff127224 */ /* 0x000fc600078e0010 */
[----:B------:R-:W-:-:S03]  /*12f0*/  LOP3.LUT R19, R19, 0x800fffff, R17, 0xf8, !PT ;  /* 0x800fffff13137812 */ /* 0x000fc600078ef811 */
[----:B------:R-:W-:-:S03]  /*1300*/  DFMA R22, R20, -R12, 1 ;  /* 0x3ff000001416742b */ /* 0x000fc6000000080c */
[----:B------:R-:W-:-:S05]  /*1310*/  @!P2 DFMA R18, R18, 2, -R24 ;  /* 0x400000001212a82b */ /* 0x000fca0000000818 */
[----:B------:R-:W-:-:S05]  /*1320*/  DFMA R22, R20, R22, R20 ;  /* 0x000000161416722b */ /* 0x000fca0000000014 */
[----:B------:R-:W-:-:S03]  /*1330*/  @!P2 LOP3.LUT R33, R19, 0x7ff00000, RZ, 0xc0, !PT ;  /* 0x7ff000001321a812 */ /* 0x000fc600078ec0ff */
[----:B------:R-:W-:Y:S02]  /*1340*/  DMUL R20, R22, R18 ;  /* 0x0000001216147228 */ /* 0x000fe40000000000 */
[----:B------:R-:W-:-:S05]  /*1350*/  VIADD R34, R33, 0xffffffff ;  /* 0xffffffff21227836 */ /* 0x000fca0000000000 */
[----:B------:R-:W-:Y:S01]  /*1360*/  ISETP.GT.U32.AND P0, PT, R34, 0x7feffffe, PT ;  /* 0x7feffffe2200780c */ /* 0x000fe20003f04070 */
[----:B------:R-:W-:Y:S01]  /*1370*/  DFMA R24, R20, -R12, R18 ;  /* 0x8000000c1418722b */ /* 0x000fe20000000012 */
[----:B------:R-:W-:-:S04]  /*1380*/  IADD3 R34, PT, PT, R32, -0x1, RZ ;  /* 0xffffffff20227810 */ /* 0x000fc80007ffe0ff */
[----:B------:R-:W-:-:S03]  /*1390*/  ISETP.GT.U32.OR P0, PT, R34, 0x7feffffe, P0 ;  /* 0x7feffffe2200780c */ /* 0x000fc60000704470 */
[----:B------:R-:W-:-:S10]  /*13a0*/  DFMA R24, R22, R24, R20 ;  /* 0x000000181618722b */ /* 0x000fd40000000014 */
[----:B------:R-:W-:Y:S05]  /*13b0*/  @P0 BRA `(.L_x_15) ;  /* 0x00000000006c0947 */ /* 0x000fea0003800000 */
[----:B------:R-:W-:-:S04]  /*13c0*/  LOP3.LUT R20, R15, 0x7ff00000, RZ, 0xc0, !PT ;  /* 0x7ff000000f147812 */ /* 0x000fc800078ec0ff */
[CC--:B------:R-:W-:Y:S02]  /*13d0*/  VIADDMNMX R16, R31.reuse, -R20.reuse, 0xb9600000, !PT ;  /* 0xb96000001f107446 */ /* 0x0c0fe40007800914 */
[----:B------:R-:W-:Y:S02]  /*13e0*/  ISETP.GE.U32.AND P0, PT, R31, R20, PT ;  /* 0x000000141f00720c */ /* 0x000fe40003f06070 */
[----:B------:R-:W-:Y:S02]  /*13f0*/  VIMNMX R16, PT, PT, R16, 0x46a00000, PT ;  /* 0x46a0000010107848 */ /* 0x000fe40003fe0100 */
[----:B------:R-:W-:-:S05]  /*1400*/  SEL R17, R0, 0x63400000, !P0 ;  /* 0x6340000000117807 */ /* 0x000fca0004000000 */
[----:B------:R-:W-:Y:S02]  /*1410*/  IMAD.IADD R0, R16, 0x1, -R17 ;  /* 0x0000000110007824 */ /* 0x000fe400078e0a11 */
[----:B------:R-:W-:Y:S02]  /*1420*/  IMAD.MOV.U32 R16, RZ, RZ, RZ ;  /* 0x000000ffff107224 */ /* 0x000fe400078e00ff */
[----:B------:R-:W-:-:S06]  /*1430*/  VIADD R17, R0, 0x7fe00000 ;  /* 0x7fe0000000117836 */ /* 0x000fcc0000000000 */
[----:B------:R-:W-:-:S10]  /*1440*/  DMUL R20, R24, R16 ;  /* 0x0000001018147228 */ /* 0x000fd40000000000 */
[----:B------:R-:W-:-:S13]  /*1450*/  FSETP.GTU.AND P0, PT, |R21|, 1.469367938527859385e-39, PT ;  /* 0x001000001500780b */ /* 0x000fda0003f0c200 */
[----:B------:R-:W-:Y:S05]  /*1460*/  @P0 BRA `(.L_x_16) ;  /* 0x0000000000940947 */ /* 0x000fea0003800000 */
[----:B------:R-:W-:Y:S01]  /*1470*/  DFMA R12, R24, -R12, R18 ;  /* 0x8000000c180c722b */ /* 0x000fe20000000012 */
[----:B------:R-:W-:-:S09]  /*1480*/  IMAD.MOV.U32 R16, RZ, RZ, RZ ;  /* 0x000000ffff107224 */ /* 0x000fd200078e00ff */
[C---:B------:R-:W-:Y:S02]  /*1490*/  FSETP.NEU.AND P0, PT, R13.reuse, RZ, PT ;  /* 0x000000ff0d00720b */ /* 0x040fe40003f0d000 */
[----:B------:R-:W-:-:S04]  /*14a0*/  LOP3.LUT R15, R13, 0x80000000, R15, 0x48, !PT ;  /* 0x800000000d0f7812 */ /* 0x000fc800078e480f */
[----:B------:R-:W-:-:S07]  /*14b0*/  LOP3.LUT R17, R15, R17, RZ, 0xfc, !PT ;  /* 0x000000110f117212 */ /* 0x000fce00078efcff */
[----:B------:R-:W-:Y:S05]  /*14c0*/  @!P0 BRA `(.L_x_16) ;  /* 0x00000000007c8947 */ /* 0x000fea0003800000 */
[----:B------:R-:W-:Y:S01]  /*14d0*/  IMAD.MOV R13, RZ, RZ, -R0 ;  /* 0x000000ffff0d7224 */ /* 0x000fe200078e0a00 */
[----:B------:R-:W-:Y:S01]  /*14e0*/  DMUL.RP R16, R24, R16 ;  /* 0x0000001018107228 */ /* 0x000fe20000008000 */
[----:B------:R-:W-:-:S06]  /*14f0*/  IMAD.MOV.U32 R12, RZ, RZ, RZ ;  /* 0x000000ffff0c7224 */ /* 0x000fcc00078e00ff */
[----:B------:R-:W-:-:S03]  /*1500*/  DFMA R12, R20, -R12, R24 ;  /* 0x8000000c140c722b */ /* 0x000fc60000000018 */
[----:B------:R-:W-:-:S03]  /*1510*/  LOP3.LUT R15, R17, R15, RZ, 0x3c, !PT ;  /* 0x0000000f110f7212 */ /* 0x000fc600078e3cff */
[----:B------:R-:W-:-:S04]  /*1520*/  IADD3 R12, PT, PT, -R0, -0x43300000, RZ ;  /* 0xbcd00000000c7810 */ /* 0x000fc80007ffe1ff */
[----:B------:R-:W-:-:S04]  /*1530*/  FSETP.NEU.AND P0, PT, |R13|, R12, PT ;  /* 0x0000000c0d00720b */ /* 0x000fc80003f0d200 */
[----:B------:R-:W-:Y:S02]  /*1540*/  FSEL R20, R16, R20, !P0 ;  /* 0x0000001410147208 */ /* 0x000fe40004000000 */
[----:B------:R-:W-:Y:S01]  /*1550*/  FSEL R21, R15, R21, !P0 ;  /* 0x000000150f157208 */ /* 0x000fe20004000000 */
[----:B------:R-:W-:Y:S06]  /*1560*/  BRA `(.L_x_16) ;  /* 0x0000000000547947 */ /* 0x000fec0003800000 */
.L_x_15:
[----:B------:R-:W-:-:S14]  /*1570*/  DSETP.NAN.AND P0, PT, R16, R16, PT ;  /* 0x000000101000722a */ /* 0x000fdc0003f08000 */
[----:B------:R-:W-:Y:S05]  /*1580*/  @P0 BRA `(.L_x_17) ;  /* 0x0000000000440947 */ /* 0x000fea0003800000 */
[----:B------:R-:W-:-:S14]  /*1590*/  DSETP.NAN.AND P0, PT, R14, R14, PT ;  /* 0x0000000e0e00722a */ /* 0x000fdc0003f08000 */
[----:B------:R-:W-:Y:S05]  /*15a0*/  @P0 BRA `(.L_x_18) ;  /* 0x0000000000300947 */ /* 0x000fea0003800000 */
[----:B------:R-:W-:Y:S01]  /*15b0*/  ISETP.NE.AND P0, PT, R33, R32, PT ;  /* 0x000000202100720c */ /* 0x000fe20003f05270 */
[----:B------:R-:W-:Y:S01]  /*15c0*/  IMAD.MOV.U32 R21, RZ, RZ, -0x80000 ;  /* 0xfff80000ff157424 */ /* 0x000fe200078e00ff */
[----:B------:R-:W-:-:S11]  /*15d0*/  MOV R20, 0x0 ;  /* 0x0000000000147802 */ /* 0x000fd60000000f00 */
[----:B------:R-:W-:Y:S05]  /*15e0*/  @!P0 BRA `(.L_x_16) ;  /* 0x0000000000348947 */ /* 0x000fea0003800000 */
[----:B------:R-:W-:Y:S02]  /*15f0*/  ISETP.NE.AND P0, PT, R33, 0x7ff00000, PT ;  /* 0x7ff000002100780c */ /* 0x000fe40003f05270 */
[----:B------:R-:W-:Y:S02]  /*1600*/  LOP3.LUT R21, R17, 0x80000000, R15, 0x48, !PT ;  /* 0x8000000011157812 */ /* 0x000fe400078e480f */
[----:B------:R-:W-:-:S13]  /*1610*/  ISETP.EQ.OR P0, PT, R32, RZ, !P0 ;  /* 0x000000ff2000720c */ /* 0x000fda0004702670 */
[----:B------:R-:W-:Y:S01]  /*1620*/  @P0 LOP3.LUT R0, R21, 0x7ff00000, RZ, 0xfc, !PT ;  /* 0x7ff0000015000812 */ /* 0x000fe200078efcff */
[----:B------:R-:W-:Y:S02]  /*1630*/  @!P0 IMAD.MOV.U32 R20, RZ, RZ, RZ ;  /* 0x000000ffff148224 */ /* 0x000fe400078e00ff */
[----:B------:R-:W-:Y:S02]  /*1640*/  @P0 IMAD.MOV.U32 R20, RZ, RZ, RZ ;  /* 0x000000ffff140224 */ /* 0x000fe400078e00ff */
[----:B------:R-:W-:Y:S01]  /*1650*/  @P0 IMAD.MOV.U32 R21, RZ, RZ, R0 ;  /* 0x000000ffff150224 */ /* 0x000fe200078e0000 */
[----:B------:R-:W-:Y:S06]  /*1660*/  BRA `(.L_x_16) ;  /* 0x0000000000147947 */ /* 0x000fec0003800000 */
.L_x_18:
[----:B------:R-:W-:Y:S01]  /*1670*/  LOP3.LUT R21, R15, 0x80000, RZ, 0xfc, !PT ;  /* 0x000800000f157812 */ /* 0x000fe200078efcff */
[----:B------:R-:W-:Y:S01]  /*1680*/  IMAD.MOV.U32 R20, RZ, RZ, R14 ;  /* 0x000000ffff147224 */ /* 0x000fe200078e000e */
[----:B------:R-:W-:Y:S06]  /*1690*/  BRA `(.L_x_16) ;  /* 0x0000000000087947 */ /* 0x000fec0003800000 */
.L_x_17:
[----:B------:R-:W-:Y:S01]  /*16a0*/  LOP3.LUT R21, R17, 0x80000, RZ, 0xfc, !PT ;  /* 0x0008000011157812 */ /* 0x000fe200078efcff */
[----:B------:R-:W-:-:S07]  /*16b0*/  IMAD.MOV.U32 R20, RZ, RZ, R16 ;  /* 0x000000ffff147224 */ /* 0x000fce00078e0010 */
.L_x_16:
[----:B------:R-:W-:Y:S05]  /*16c0*/  BSYNC.RECONVERGENT B2 ;  /* 0x0000000000027941 */ /* 0x000fea0003800200 */
.L_x_14:
[----:B------:R-:W-:Y:S01]  /*16d0*/  MOV R12, R2 ;  /* 0x00000002000c7202 */ /* 0x000fe20000000f00 */
[----:B------:R-:W-:-:S04]  /*16e0*/  IMAD.MOV.U32 R13, RZ, RZ, 0x0 ;  /* 0x00000000ff0d7424 */ /* 0x000fc800078e00ff */
[----:B------:R-:W-:Y:S05]  /*16f0*/  RET.REL.NODEC R12 `(_ZN6caffe274_GLOBAL__N__50_tmpxft_00005f84_00000000_7_rmac_regions_op_cpp1_ii_d6d8023417RMACRegionsKernelEiiiPKiPf) ;  /* 0xffffffe80c407950 */ /* 0x000fea0003c3ffff */
        .weak           $__internal_1_$__cuda_sm20_div_u64
        .type           $__internal_1_$__cuda_sm20_div_u64,@function
        .size           $__internal_1_$__cuda_sm20_div_u64,($__internal_2_$__cuda_sm20_rem_u64 - $__internal_1_$__cuda_sm20_div_u64)
$__internal_1_$__cuda_sm20_div_u64:
[----:B------:R-:W-:Y:S02]  /*1700*/  IMAD.MOV.U32 R16, RZ, RZ, R4 ;  /* 0x000000ffff107224 */ /* 0x000fe400078e0004 */
[----:B------:R-:W-:-:S04]  /*1710*/  IMAD.MOV.U32 R17, RZ, RZ, R9 ;  /* 0x000000ffff117224 */ /* 0x000fc800078e0009 */
[----:B------:R-:W0:Y:S08]  /*1720*/  I2F.U64.RP R2, R16 ;  /* 0x0000001000027312 */ /* 0x000e300000309000 */
[----:B0-----:R-:W0:Y:S02]  /*1730*/  MUFU.RCP R2, R2 ;  /* 0x0000000200027308 */ /* 0x001e240000001000 */
[----:B0-----:R-:W-:-:S06]  /*1740*/  VIADD R12, R2, 0x1ffffffe ;  /* 0x1ffffffe020c7836 */ /* 0x001fcc0000000000 */
[----:B------:R-:W0:Y:S02]  /*1750*/  F2I.U64.TRUNC R12, R12 ;  /* 0x0000000c000c7311 */ /* 0x000e24000020d800 */
[----:B0-----:R-:W-:-:S04]  /*1760*/  IMAD.WIDE.U32 R14, R12, R4, RZ ;  /* 0x000000040c0e7225 */ /* 0x001fc800078e00ff */
[C---:B------:R-:W-:Y:S01]  /*1770*/  IMAD R11, R12.reuse, R9, R15 ;  /* 0x000000090c0b7224 */ /* 0x040fe200078e020f */
[----:B------:R-:W-:Y:S02]  /*1780*/  IADD3 R19, P0, PT, RZ, -R14, RZ ;  /* 0x8000000eff137210 */ /* 0x000fe40007f1e0ff */
[----:B------:R-:W-:Y:S01]  /*1790*/  MOV R15, R12 ;  /* 0x0000000c000f7202 */ /* 0x000fe20000000f00 */
[----:B------:R-:W-:Y:S02]  /*17a0*/  IMAD R11, R13, R4, R11 ;  /* 0x000000040d0b7224 */ /* 0x000fe400078e020b */
[----:B------:R-:W-:-:S04]  /*17b0*/  IMAD.HI.U32 R14, R12, R19, RZ ;  /* 0x000000130c0e7227 */ /* 0x000fc800078e00ff */
[----:B------:R-:W-:-:S04]  /*17c0*/  IMAD.X R11, RZ, RZ, ~R11, P0 ;  /* 0x000000ffff0b7224 */ /* 0x000fc800000e0e0b */
[----:B------:R-:W-:-:S04]  /*17d0*/  IMAD.WIDE.U32 R14, P0, R12, R11, R14 ;  /* 0x0000000b0c0e7225 */ /* 0x000fc8000780000e */
[C---:B------:R-:W-:Y:S02]  /*17e0*/  IMAD R17, R13.reuse, R11, RZ ;  /* 0x0000000b0d117224 */ /* 0x040fe400078e02ff */
[----:B------:R-:W-:-:S04]  /*17f0*/  IMAD.HI.U32 R14, P1, R13, R19, R14 ;  /* 0x000000130d0e7227 */ /* 0x000fc8000782000e */
[----:B------:R-:W-:Y:S01]  /*1800*/  IMAD.HI.U32 R11, R13, R11, RZ ;  /* 0x0000000b0d0b7227 */ /* 0x000fe200078e00ff */
[----:B------:R-:W-:-:S03]  /*1810*/  IADD3 R15, P2, PT, R17, R14, RZ ;  /* 0x0000000e110f7210 */ /* 0x000fc60007f5e0ff */
[----:B------:R-:W-:Y:S02]  /*1820*/  IMAD.X R2, R11, 0x1, R13, P0 ;  /* 0x000000010b027824 */ /* 0x000fe400000e060d */
[----:B------:R-:W-:-:S03]  /*1830*/  IMAD.WIDE.U32 R12, R15, R4, RZ ;  /* 0x000000040f0c7225 */ /* 0x000fc600078e00ff */
[----:B------:R-:W-:Y:S01]  /*1840*/  IADD3.X R11, PT, PT, RZ, RZ, R2, P2, P1 ;  /* 0x000000ffff0b7210 */ /* 0x000fe200017e2402 */
[----:B------:R-:W-:Y:S01]  /*1850*/  IMAD R2, R15, R9, R13 ;  /* 0x000000090f027224 */ /* 0x000fe200078e020d */
[----:B------:R-:W-:-:S03]  /*1860*/  IADD3 R13, P0, PT, RZ, -R12, RZ ;  /* 0x8000000cff0d7210 */ /* 0x000fc60007f1e0ff */
        /* <DEDUP_REMOVED lines=9> */
[----:B------:R-:W-:-:S03]  /*1900*/  IMAD.HI.U32 R12, R15, R7, RZ ;  /* 0x000000070f0c7227 */ /* 0x000fc600078e00ff */
[----:B------:R-:W-:Y:S01]  /*1910*/  IADD3.X R11, PT, PT, RZ, RZ, R11, P2, P1 ;  /* 0x000000ffff0b7210 */ /* 0x000fe200017e240b */
[----:B------:R-:W-:Y:S02]  /*1920*/  IMAD.MOV.U32 R13, RZ, RZ, RZ ;  /* 0x000000ffff0d7224 */ /* 0x000fe400078e00ff */
[----:B------:R-:W-:-:S04]  /*1930*/  IMAD.WIDE.U32 R12, R15, R8, R12 ;  /* 0x000000080f0c7225 */ /* 0x000fc800078e000c */
[C---:B------:R-:W-:Y:S02]  /*1940*/  IMAD R15, R11.reuse, R8, RZ ;  /* 0x000000080b0f7224 */ /* 0x040fe400078e02ff */
[----:B------:R-:W-:-:S04]  /*1950*/  IMAD.HI.U32 R12, P0, R11, R7, R12 ;  /* 0x000000070b0c7227 */ /* 0x000fc8000780000c */
[----:B------:R-:W-:Y:S01]  /*1960*/  IMAD.HI.U32 R2, R11, R8, RZ ;  /* 0x000000080b027227 */ /* 0x000fe200078e00ff */
[----:B------:R-:W-:-:S03]  /*1970*/  IADD3 R11, P1, PT, R15, R12, RZ ;  /* 0x0000000c0f0b7210 */ /* 0x000fc60007f3e0ff */
[----:B------:R-:W-:Y:S02]  /*1980*/  IMAD.X R2, RZ, RZ, R2, P0 ;  /* 0x000000ffff027224 */ /* 0x000fe400000e0602 */
[----:B------:R-:W-:-:S03]  /*1990*/  IMAD.WIDE.U32 R12, R11, R4, RZ ;  /* 0x000000040b0c7225 */ /* 0x000fc600078e00ff */
[----:B------:R-:W-:Y:S01]  /*19a0*/  IADD3.X R15, PT, PT, RZ, R2, RZ, P1, !PT ;  /* 0x00000002ff0f7210 */ /* 0x000fe20000ffe4ff */
[----:B------:R-:W-:Y:S01]  /*19b0*/  IMAD R2, R11, R9, R13 ;  /* 0x000000090b027224 */ /* 0x000fe200078e020d */
[----:B------:R-:W-:-:S03]  /*19c0*/  IADD3 R17, P1, PT, -R12, R7, RZ ;  /* 0x000000070c117210 */ /* 0x000fc60007f3e1ff */
[-C--:B------:R-:W-:Y:S01]  /*19d0*/  IMAD R15, R15, R4.reuse, R2 ;  /* 0x000000040f0f7224 */ /* 0x080fe200078e0202 */
[----:B------:R-:W-:Y:S01]  /*19e0*/  ISETP.GE.U32.AND P0, PT, R17, R4, PT ;  /* 0x000000041100720c */ /* 0x000fe20003f06070 */
[----:B------:R-:W-:Y:S02]  /*19f0*/  VIADD R2, R11, 0x1 ;  /* 0x000000010b027836 */ /* 0x000fe40000000000 */
[----:B------:R-:W-:Y:S01]  /*1a00*/  IMAD.X R14, R8, 0x1, ~R15, P1 ;  /* 0x00000001080e7824 */ /* 0x000fe200008e0e0f */
[----:B------:R-:W-:-:S04]  /*1a10*/  IADD3 R13, P1, PT, -R4, R17, RZ ;  /* 0x00000011040d7210 */ /* 0x000fc80007f3e1ff */
[C---:B------:R-:W-:Y:S01]  /*1a20*/  ISETP.GE.U32.AND.EX P0, PT, R14.reuse, R9, PT, P0 ;  /* 0x000000090e00720c */ /* 0x040fe20003f06100 */
[----:B------:R-:W-:Y:S01]  /*1a30*/  IMAD.X R12, R14, 0x1, ~R9, P1 ;  /* 0x000000010e0c7824 */ /* 0x000fe200008e0e09 */
[----:B------:R-:W-:Y:S02]  /*1a40*/  ISETP.NE.U32.AND P1, PT, R4, RZ, PT ;  /* 0x000000ff0400720c */ /* 0x000fe40003f25070 */
[----:B------:R-:W-:Y:S02]  /*1a50*/  SEL R13, R13, R17, P0 ;  /* 0x000000110d0d7207 */ /* 0x000fe40000000000 */
[----:B------:R-:W-:Y:S02]  /*1a60*/  SEL R2, R2, R11, P0 ;  /* 0x0000000b02027207 */ /* 0x000fe40000000000 */
[----:B------:R-:W-:Y:S02]  /*1a70*/  SEL R12, R12, R14, P0 ;  /* 0x0000000e0c0c7207 */ /* 0x000fe40000000000 */
[----:B------:R-:W-:Y:S01]  /*1a80*/  ISETP.GE.U32.AND P0, PT, R13, R4, PT ;  /* 0x000000040d00720c */ /* 0x000fe20003f06070 */
[----:B------:R-:W-:-:S02]  /*1a90*/  VIADD R11, R2, 0x1 ;  /* 0x00000001020b7836 */ /* 0x000fc40000000000 */
[----:B------:R-:W-:Y:S01]  /*1aa0*/  HFMA2 R13, -RZ, RZ, 0, 0 ;  /* 0x00000000ff0d7431 */ /* 0x000fe200000001ff */
[----:B------:R-:W-:Y:S02]  /*1ab0*/  ISETP.NE.AND.EX P1, PT, R9, RZ, PT, P1 ;  /* 0x000000ff0900720c */ /* 0x000fe40003f25310 */
[----:B------:R-:W-:Y:S01]  /*1ac0*/  ISETP.GE.U32.AND.EX P0, PT, R12, R9, PT, P0 ;  /* 0x000000090c00720c */ /* 0x000fe20003f06100 */
[----:B------:R-:W-:-:S03]  /*1ad0*/  IMAD.MOV.U32 R12, RZ, RZ, R0 ;  /* 0x000000ffff0c7224 */ /* 0x000fc600078e0000 */
[----:B------:R-:W-:-:S04]  /*1ae0*/  SEL R11, R11, R2, P0 ;  /* 0x000000020b0b7207 */ /* 0x000fc80000000000 */
[----:B------:R-:W-:Y:S01]  /*1af0*/  SEL R11, R11, 0xffffffff, P1 ;  /* 0xffffffff0b0b7807 */ /* 0x000fe20000800000 */
[----:B------:R-:W-:Y:S06]  /*1b00*/  RET.REL.NODEC R12 `(_ZN6caffe274_GLOBAL__N__50_tmpxft_00005f84_00000000_7_rmac_regions_op_cpp1_ii_d6d8023417RMACRegionsKernelEiiiPKiPf) ;  /* 0xffffffe40c3c7950 */ /* 0x000fec0003c3ffff */
        .weak           $__internal_2_$__cuda_sm20_rem_u64
        .type           $__internal_2_$__cuda_sm20_rem_u64,@function
        .size           $__internal_2_$__cuda_sm20_rem_u64,(.L_x_66 - $__internal_2_$__cuda_sm20_rem_u64)
$__internal_2_$__cuda_sm20_rem_u64:
[----:B------:R-:W-:Y:S02]  /*1b10*/  IMAD.MOV.U32 R16, RZ, RZ, R4 ;  /* 0x000000ffff107224 */ /* 0x000fe400078e0004 */
[----:B------:R-:W-:-:S04]  /*1b20*/  IMAD.MOV.U32 R17, RZ, RZ, R9 ;  /* 0x000000ffff117224 */ /* 0x000fc800078e0009 */
[----:B------:R-:W0:Y:S08]  /*1b30*/  I2F.U64.RP R2, R16 ;  /* 0x0000001000027312 */ /* 0x000e300000309000 */
[----:B0-----:R-:W0:Y:S02]  /*1b40*/  MUFU.RCP R2, R2 ;  /* 0x0000000200027308 */ /* 0x001e240000001000 */
[----:B0-----:R-:W-:-:S06]  /*1b50*/  VIADD R12, R2, 0x1ffffffe ;  /* 0x1ffffffe020c7836 */ /* 0x001fcc0000000000 */
[----:B------:R-:W0:Y:S02]  /*1b60*/  F2I.U64.TRUNC R12, R12 ;  /* 0x0000000c000c7311 */ /* 0x000e24000020d800 */
[----:B0-----:R-:W-:-:S04]  /*1b70*/  IMAD.WIDE.U32 R14, R12, R4, RZ ;  /* 0x000000040c0e7225 */ /* 0x001fc800078e00ff */
[----:B------:R-:W-:Y:S01]  /*1b80*/  IMAD R15, R12, R9, R15 ;  /* 0x000000090c0f7224 */ /* 0x000fe200078e020f */
[----:B------:R-:W-:-:S03]  /*1b90*/  IADD3 R19, P0, PT, RZ, -R14, RZ ;  /* 0x8000000eff137210 */ /* 0x000fc60007f1e0ff */
[----:B------:R-:W-:Y:S02]  /*1ba0*/  IMAD R15, R13, R4, R15 ;  /* 0x000000040d0f7224 */ /* 0x000fe400078e020f */
[----:B------:R-:W-:-:S04]  /*1bb0*/  IMAD.HI.U32 R14, R12, R19, RZ ;  /* 0x000000130c0e7227 */ /* 0x000fc800078e00ff */
[----:B------:R-:W-:Y:S02]  /*1bc0*/  IMAD.X R21, RZ, RZ, ~R15, P0 ;  /* 0x000000ffff157224 */ /* 0x000fe400000e0e0f */
[----:B------:R-:W-:Y:S02]  /*1bd0*/  IMAD.MOV.U32 R15, RZ, RZ, R12 ;  /* 0x000000ffff0f7224 */ /* 0x000fe400078e000c */
[-C--:B------:R-:W-:Y:S02]  /*1be0*/  IMAD R17, R13, R21.reuse, RZ ;  /* 0x000000150d117224 */ /* 0x080fe400078e02ff */
[----:B------:R-:W-:-:S04]  /*1bf0*/  IMAD.WIDE.U32 R14, P0, R12, R21, R14 ;  /* 0x000000150c0e7225 */ /* 0x000fc8000780000e */
[----:B------:R-:W-:-:S04]  /*1c00*/  IMAD.HI.U32 R21, R13, R21, RZ ;  /* 0x000000150d157227 */ /* 0x000fc800078e00ff */
[----:B------:R-:W-:Y:S01]  /*1c10*/  IMAD.HI.U32 R14, P1, R13, R19, R14 ;  /* 0x000000130d0e7227 */ /* 0x000fe2000782000e */
[----:B------:R-:W-:-:S04]  /*1c20*/  IADD3.X R2, PT, PT, R21, R13, RZ, P0, !PT ;  /* 0x0000000d15027210 */ /* 0x000fc800007fe4ff */
[----:B------:R-:W-:-:S04]  /*1c30*/  IADD3 R15, P2, PT, R17, R14, RZ ;  /* 0x0000000e110f7210 */ /* 0x000fc80007f5e0ff */
[----:B------:R-:W-:Y:S01]  /*1c40*/  IADD3.X R17, PT, PT, RZ, RZ, R2, P2, P1 ;  /* 0x000000ffff117210 */ /* 0x000fe200017e2402 */
[----:B------:R-:W-:-:S04]  /*1c50*/  IMAD.WIDE.U32 R12, R15, R4, RZ ;  /* 0x000000040f0c7225 */ /* 0x000fc800078e00ff */
        /* <DEDUP_REMOVED lines=20> */
[----:B------:R-:W-:-:S04]  /*1da0*/  IMAD.WIDE.U32 R12, R15, R4, RZ ;  /* 0x000000040f0c7225 */ /* 0x000fc800078e00ff */
[----:B------:R-:W-:Y:S01]  /*1db0*/  IMAD.X R17, RZ, RZ, R2, P1 ;  /* 0x000000ffff117224 */ /* 0x000fe200008e0602 */
[----:B------:R-:W-:Y:S01]  /*1dc0*/  IADD3 R19, P1, PT, -R12, R7, RZ ;  /* 0x000000070c137210 */ /* 0x000fe20007f3e1ff */
[----:B------:R-:W-:-:S03]  /*1dd0*/  IMAD R15, R15, R9, R13 ;  /* 0x000000090f0f7224 */ /* 0x000fc600078e020d */
[-C--:B------:R-:W-:Y:S01]  /*1de0*/  ISETP.GE.U32.AND P0, PT, R19, R4.reuse, PT ;  /* 0x000000041300720c */ /* 0x080fe20003f06070 */
[----:B------:R-:W-:-:S05]  /*1df0*/  IMAD R15, R17, R4, R15 ;  /* 0x00000004110f7224 */ /* 0x000fca00078e020f */
[----:B------:R-:W-:Y:S02]  /*1e00*/  IADD3.X R12, PT, PT, ~R15, R8, RZ, P1, !PT ;  /* 0x000000080f0c7210 */ /* 0x000fe40000ffe5ff */
[----:B------:R-:W-:Y:S02]  /*1e10*/  IADD3 R13, P1, PT, -R4, R19, RZ ;  /* 0x00000013040d7210 */ /* 0x000fe40007f3e1ff */
[----:B------:R-:W-:-:S03]  /*1e20*/  ISETP.GE.U32.AND.EX P0, PT, R12, R9, PT, P0 ;  /* 0x000000090c00720c */ /* 0x000fc60003f06100 */
[----:B------:R-:W-:Y:S01]  /*1e30*/  IMAD.X R2, R12, 0x1, ~R9, P1 ;  /* 0x000000010c027824 */ /* 0x000fe200008e0e09 */
[----:B------:R-:W-:Y:S02]  /*1e40*/  SEL R13, R13, R19, P0 ;  /* 0x000000130d0d7207 */ /* 0x000fe40000000000 */
[----:B------:R-:W-:Y:S02]  /*1e50*/  ISETP.NE.U32.AND P1, PT, R4, RZ, PT ;  /* 0x000000ff0400720c */ /* 0x000fe40003f25070 */
[----:B------:R-:W-:Y:S01]  /*1e60*/  SEL R2, R2, R12, P0 ;  /* 0x0000000c02027207 */ /* 0x000fe20000000000 */
[C---:B------:R-:W-:Y:S01]  /*1e70*/  IMAD.IADD R26, R13.reuse, 0x1, -R4 ;  /* 0x000000010d1a7824 */ /* 0x040fe200078e0a04 */
[----:B------:R-:W-:Y:S01]  /*1e80*/  ISETP.GE.U32.AND P0, PT, R13, R4, PT ;  /* 0x000000040d00720c */ /* 0x000fe20003f06070 */
[----:B------:R-:W-:Y:S01]  /*1e90*/  IMAD.MOV.U32 R12, RZ, RZ, R0 ;  /* 0x000000ffff0c7224 */ /* 0x000fe200078e0000 */
[----:B------:R-:W-:Y:S02]  /*1ea0*/  ISETP.NE.AND.EX P1, PT, R9, RZ, PT, P1 ;  /* 0x000000ff0900720c */ /* 0x000fe40003f25310 */
[----:B------:R-:W-:-:S04]  /*1eb0*/  ISETP.GE.U32.AND.EX P0, PT, R2, R9, PT, P0 ;  /* 0x000000090200720c */ /* 0x000fc80003f06100 */
[----:B------:R-:W-:Y:S01]  /*1ec0*/  SEL R26, R26, R13, P0 ;  /* 0x0000000d1a1a7207 */ /* 0x000fe20000000000 */
[----:B------:R-:W-:-:S03]  /*1ed0*/  IMAD.MOV.U32 R13, RZ, RZ, 0x0 ;  /* 0x00000000ff0d7424 */ /* 0x000fc600078e00ff */
[----:B------:R-:W-:Y:S01]  /*1ee0*/  SEL R26, R26, 0xffffffff, P1 ;  /* 0xffffffff1a1a7807 */ /* 0x000fe20000800000 */
[----:B------:R-:W-:Y:S06]  /*1ef0*/  RET.REL.NODEC R12 `(_ZN6caffe274_GLOBAL__N__50_tmpxft_00005f84_00000000_7_rmac_regions_op_cpp1_ii_d6d8023417RMACRegionsKernelEiiiPKiPf) ;  /* 0xffffffe00c407950 */ /* 0x000fec0003c3ffff */
.L_x_19:
[----:B------:R-:W-:-:S00]  /*1f00*/  BRA `(.L_x_19) ;  /* 0xfffffffc00fc7947 */ /* 0x000fc0000383ffff */
[----:B------:R-:W-:-:S00]  /*1f10*/  NOP ;  /* 0x0000000000007918 */ /* 0x000fc00000000000 */
        /* <DEDUP_REMOVED lines=14> */
.L_x_66:


//--------------------- .text._ZN6caffe274_GLOBAL__N__50_tmpxft_00005f84_00000000_7_rmac_regions_op_cpp1_ii_d6d8023420NumRMACRegionsKernelEiiiifiPi --------------------------
	.section	.text._ZN6caffe274_GLOBAL__N__50_tmpxft_00005f84_00000000_7_rmac_regions_op_cpp1_ii_d6d8023420NumRMACRegionsKernelEiiiifiPi,"ax",@progbits
	.align	128
        .global         _ZN6caffe274_GLOBAL__N__50_tmpxft_00005f84_00000000_7_rmac_regions_op_cpp1_ii_d6d8023420NumRMACRegionsKernelEiiiifiPi
        .type           _ZN6caffe274_GLOBAL__N__50_tmpxft_00005f84_00000000_7_rmac_regions_op_cpp1_ii_d6d8023420NumRMACRegionsKernelEiiiifiPi,@function
        .size           _ZN6caffe274_GLOBAL__N__50_tmpxft_00005f84_00000000_7_rmac_regions_op_cpp1_ii_d6d8023420NumRMACRegionsKernelEiiiifiPi,(.L_x_68 - _ZN6caffe274_GLOBAL__N__50_tmpxft_00005f84_00000000_7_rmac_regions_op_cpp1_ii_d6d8023420NumRMACRegionsKernelEiiiifiPi)
        .other          _ZN6caffe274_GLOBAL__N__50_tmpxft_00005f84_00000000_7_rmac_regions_op_cpp1_ii_d6d8023420NumRMACRegionsKernelEiiiifiPi,@"STO_CUDA_ENTRY STV_DEFAULT"
_ZN6caffe274_GLOBAL__N__50_tmpxft_00005f84_00000000_7_rmac_regions_op_cpp1_ii_d6d8023420NumRMACRegionsKernelEiiiifiPi:
.text._ZN6caffe274_GLOBAL__N__50_tmpxft_00005f84_00000000_7_rmac_regions_op_cpp1_ii_d6d8023420NumRMACRegionsKernelEiiiifiPi:
[----:B------:R-:W-:Y:S01]  /*0000*/  LDC R1, c[0x0][0x37c] ;  /* 0x0000df00ff017b82 */ /* 0x000fe20000000800 */
[----:B------:R-:W0:Y:S07]  /*0010*/  S2R R0, SR_CTAID.X ;  /* 0x0000000000007919 */ /* 0x000e2e0000002500 */
[----:B------:R-:W1:Y:S01]  /*0020*/  LDC.64 R28, c[0x0][0x388] ;  /* 0x0000e200ff1c7b82 */ /* 0x000e620000000a00 */
[----:B------:R-:W0:Y:S01]  /*0030*/  LDCU UR6, c[0x0][0x360] ;  /* 0x00006c00ff0677ac */ /* 0x000e220008000800 */
[----:B------:R-:W-:Y:S01]  /*0040*/  BSSY.RECONVERGENT B1, `(.L_x_20) ;  /* 0x000004d000017945 */ /* 0x000fe20003800200 */
[----:B------:R-:W0:Y:S01]  /*0050*/  S2R R13, SR_TID.X ;  /* 0x00000000000d7919 */ /* 0x000e220000002100 */
[----:B------:R-:W2:Y:S04]  /*0060*/  LDCU UR5, c[0x0][0x388] ;  /* 0x00007100ff0577ac */ /* 0x000ea80008000800 */
[----:B------:R-:W3:Y:S01]  /*0070*/  LDC.64 R2, c[0x0][0x380] ;  /* 0x0000e000ff027b82 */ /* 0x000ee20000000a00 */
[----:B------:R-:W4:Y:S01]  /*0080*/  LDCU UR4, c[0x0][0x390] ;  /* 0x00007200ff0477ac */ /* 0x000f220008000800 */
[----:B-1----:R-:W-:-:S04]  /*0090*/  IADD3 R28, PT, PT, R29, 0x1, -R28 ;  /* 0x000000011d1c7810 */ /* 0x002fc80007ffe81c */
[----:B------:R-:W-:Y:S02]  /*00a0*/  SHF.R.S32.HI R12, RZ, 0x1f, R28 ;  /* 0x0000001fff0c7819 */ /* 0x000fe4000001141c */
[----:B---3--:R-:W-:Y:S01]  /*00b0*/  VIMNMX R10, PT, PT, R3, R2, PT ;  /* 0x00000002030a7248 */ /* 0x008fe20003fe0100 */
[----:B0-----:R-:W-:Y:S02]  /*00c0*/  IMAD R11, R0, UR6, R13 ;  /* 0x00000006000b7c24 */ /* 0x001fe4000f8e020d */
[----:B------:R-:W-:-:S03]  /*00d0*/  IMAD.MOV.U32 R0, RZ, RZ, 0x7f7fffff ;  /* 0x7f7fffffff007424 */ /* 0x000fc600078e00ff */
[----:B------:R-:W-:-:S04]  /*00e0*/  ISETP.GE.U32.AND P0, PT, R11, R28, PT ;  /* 0x0000001c0b00720c */ /* 0x000fc80003f06070 */
[----:B------:R-:W-:-:S13]  /*00f0*/  ISETP.GE.U32.AND.EX P0, PT, RZ, R12, PT, P0 ;  /* 0x0000000cff00720c */ /* 0x000fda0003f06100 */
[----:B--2-4-:R-:W-:Y:S05]  /*0100*/  @P0 BRA `(.L_x_21) ;  /* 0x0000000400000947 */ /* 0x014fea0003800000 */
[----:B------:R-:W-:Y:S01]  /*0110*/  VIMNMX R3, PT, PT, R3, R2, !PT ;  /* 0x0000000203037248 */ /* 0x000fe20007fe0100 */
[-C--:B------:R-:W-:Y:S01]  /*0120*/  IMAD R5, R10, R10.reuse, RZ ;  /* 0x0000000a0a057224 */ /* 0x080fe200078e02ff */
[----:B------:R-:W-:Y:S01]  /*0130*/  BSSY.RECONVERGENT B0, `(.L_x_22) ;  /* 0x000003c000007945 */ /* 0x000fe20003800200 */
[----:B------:R-:W-:Y:S01]  /*0140*/  IMAD.MOV.U32 R9, RZ, RZ, R11 ;  /* 0x000000ffff097224 */ /* 0x000fe200078e000b */
[----:B------:R-:W-:Y:S01]  /*0150*/  I2FP.F32.S32 R8, R10 ;  /* 0x0000000a00087245 */ /* 0x000fe20000201400 */
[----:B------:R-:W-:Y:S01]  /*0160*/  IMAD.IADD R3, R3, 0x1, -R10 ;  /* 0x0000000103037824 */ /* 0x000fe200078e0a0a */
[----:B------:R-:W-:Y:S01]  /*0170*/  I2FP.F32.S32 R5, R5 ;  /* 0x0000000500057245 */ /* 0x000fe20000201400 */
[----:B------:R-:W-:Y:S02]  /*0180*/  IMAD.MOV.U32 R7, RZ, RZ, RZ ;  /* 0x000000ffff077224 */ /* 0x000fe400078e00ff */
[----:B------:R0:W1:Y:S01]  /*0190*/  I2F.F64 R26, R3 ;  /* 0x00000003001a7312 */ /* 0x0000620000201c00 */
[----:B------:R-:W-:-:S07]  /*01a0*/  IMAD.MOV.U32 R6, RZ, RZ, 0x7f7fffff ;  /* 0x7f7fffffff067424 */ /* 0x000fce00078e00ff */
.L_x_30:
[----:B------:R-:W-:Y:S01]  /*01b0*/  VIADD R4, R9, UR5 ;  /* 0x0000000509047c36 */ /* 0x000fe20008000000 */
[----:B-1----:R-:W-:Y:S01]  /*01c0*/  FSETP.GEU.AND P1, PT, |R27|, 6.5827683646048100446e-37, PT ;  /* 0x036000001b00780b */ /* 0x002fe20003f2e200 */
[----:B------:R-:W-:Y:S01]  /*01d0*/  IMAD.MOV.U32 R14, RZ, RZ, 0x1 ;  /* 0x00000001ff0e7424 */ /* 0x000fe200078e00ff */
[----:B------:R-:W-:Y:S01]  /*01e0*/  BSSY.RECONVERGENT B2, `(.L_x_23) ;  /* 0x0000010000027945 */ /* 0x000fe20003800200 */
[----:B------:R-:W1:Y:S08]  /*01f0*/  I2F.F64 R16, R4 ;  /* 0x0000000400107312 */ /* 0x000e700000201c00 */
[----:B-1----:R-:W1:Y:S02]  /*0200*/  MUFU.RCP64H R15, R17 ;  /* 0x00000011000f7308 */ /* 0x002e640000001800 */
[----:B-1----:R-:W-:-:S08]  /*0210*/  DFMA R18, -R16, R14, 1 ;  /* 0x3ff000001012742b */ /* 0x002fd0000000010e */
[----:B------:R-:W-:-:S08]  /*0220*/  DFMA R18, R18, R18, R18 ;  /* 0x000000121212722b */ /* 0x000fd00000000012 */
[----:B------:R-:W-:-:S08]  /*0230*/  DFMA R18, R14, R18, R14 ;  /* 0x000000120e12722b */ /* 0x000fd0000000000e */
[----:B------:R-:W-:-:S08]  /*0240*/  DFMA R14, -R16, R18, 1 ;  /* 0x3ff00000100e742b */ /* 0x000fd00000000112 */
[----:B------:R-:W-:-:S08]  /*0250*/  DFMA R14, R18, R14, R18 ;  /* 0x0000000e120e722b */ /* 0x000fd00000000012 */
[----:B------:R-:W-:-:S08]  /*0260*/  DMUL R18, R26, R14 ;  /* 0x0000000e1a127228 */ /* 0x000fd00000000000 */
[----:B------:R-:W-:-:S08]  /*0270*/  DFMA R20, -R16, R18, R26 ;  /* 0x000000121014722b */ /* 0x000fd0000000011a */
[----:B------:R-:W-:-:S10]  /*0280*/  DFMA R14, R14, R20, R18 ;  /* 0x000000140e0e722b */ /* 0x000fd40000000012 */
[----:B------:R-:W-:-:S05]  /*0290*/  FFMA R0, RZ, R17, R15 ;  /* 0x00000011ff007223 */ /* 0x000fca000000000f */
[----:B------:R-:W-:-:S13]  /*02a0*/  FSETP.GT.AND P0, PT, |R0|, 1.469367938527859385e-39, PT ;  /* 0x001000000000780b */ /* 0x000fda0003f04200 */
[----:B------:R-:W-:Y:S05]  /*02b0*/  @P0 BRA P1, `(.L_x_24) ;  /* 0x0000000000080947 */ /* 0x000fea0000800000 */
[----:B------:R-:W-:-:S07]  /*02c0*/  MOV R30, 0x2e0 ;  /* 0x000002e0001e7802 */ /* 0x000fce0000000f00 */
[----:B0-----:R-:W-:Y:S05]  /*02d0*/  CALL.REL.NOINC `($__internal_3_$__cuda_sm20_div_rn_f64_full) ;  /* 0x00000010000c7944 */ /* 0x001fea0003c00000 */
.L_x_24:
[----:B------:R-:W-:Y:S05]  /*02e0*/  BSYNC.RECONVERGENT B2 ;  /* 0x0000000000027941 */ /* 0x000fea0003800200 */
.L_x_23:
[----:B------:R-:W1:Y:S01]  /*02f0*/  F2F.F32.F64 R0, R14 ;  /* 0x0000000e00007310 */ /* 0x000e620000301000 */
[----:B------:R-:W-:Y:S07]  /*0300*/  BSSY.RECONVERGENT B2, `(.L_x_25) ;  /* 0x000000d000027945 */ /* 0x000fee0003800200 */
[----:B------:R-:W2:Y:S01]  /*0310*/  MUFU.RCP R2, R5 ;  /* 0x0000000500027308 */ /* 0x000ea20000001000 */
[----:B-1----:R-:W-:-:S07]  /*0320*/  FFMA R0, -R8, R0, R5 ;  /* 0x0000000008007223 */ /* 0x002fce0000000105 */
[----:B------:R-:W1:Y:S01]  /*0330*/  FCHK P0, R0, R5 ;  /* 0x0000000500007302 */ /* 0x000e620000000000 */
[----:B--2---:R-:W-:-:S04]  /*0340*/  FFMA R17, -R5, R2, 1 ;  /* 0x3f80000005117423 */ /* 0x004fc80000000102 */
[----:B------:R-:W-:-:S04]  /*0350*/  FFMA R17, R2, R17, R2 ;  /* 0x0000001102117223 */ /* 0x000fc80000000002 */
[----:B------:R-:W-:-:S04]  /*0360*/  FFMA R2, R0, R17, RZ ;  /* 0x0000001100027223 */ /* 0x000fc800000000ff */
[----:B------:R-:W-:-:S04]  /*0370*/  FFMA R16, -R5, R2, R0 ;  /* 0x0000000205107223 */ /* 0x000fc80000000100 */
[----:B------:R-:W-:Y:S01]  /*0380*/  FFMA R2, R17, R16, R2 ;  /* 0x0000001011027223 */ /* 0x000fe20000000002 */
[----:B-1----:R-:W-:Y:S06]  /*0390*/  @!P0 BRA `(.L_x_26) ;  /* 0x00000000000c8947 */ /* 0x002fec0003800000 */
[----:B------:R-:W-:-:S07]  /*03a0*/  MOV R2, 0x3c0 ;  /* 0x000003c000027802 */ /* 0x000fce0000000f00 */
[----:B0-----:R-:W-:Y:S05]  /*03b0*/  CALL.REL.NOINC `($__internal_4_$__cuda_sm3x_div_rn_noftz_f32_slowpath) ;  /* 0x00000014004c7944 */ /* 0x001fea0003c00000 */
[----:B------:R-:W-:-:S07]  /*03c0*/  IMAD.MOV.U32 R2, RZ, RZ, R0 ;  /* 0x000000ffff027224 */ /* 0x000fce00078e0000 */
.L_x_26:
[----:B------:R-:W-:Y:S05]  /*03d0*/  BSYNC.RECONVERGENT B2 ;  /* 0x0000000000027941 */ /* 0x000fea0003800200 */
.L_x_25:
[----:B------:R-:W-:Y:S01]  /*03e0*/  FADD R15, R2, -UR4 ;  /* 0x80000004020f7e21 */ /* 0x000fe20008000000 */
[----:B------:R-:W-:Y:S04]  /*03f0*/  BSSY.RECONVERGENT B2, `(.L_x_27) ;  /* 0x0000008000027945 */ /* 0x000fe80003800200 */
[----:B------:R-:W-:-:S13]  /*0400*/  FSETP.GEU.AND P0, PT, |R15|, R6, PT ;  /* 0x000000060f00720b */ /* 0x000fda0003f0e200 */
[----:B------:R-:W-:Y:S05]  /*0410*/  @!P0 BRA `(.L_x_28) ;  /* 0x00000000000c8947 */ /* 0x000fea0003800000 */
[----:B------:R-:W-:-:S04]  /*0420*/  ISETP.GE.AND P0, PT, R3, R4, PT ;  /* 0x000000040300720c */ /* 0x000fc80003f06270 */
[----:B------:R-:W-:-:S13]  /*0430*/  FSETP.EQ.AND P0, PT, |R15|, R6, !P0 ;  /* 0x000000060f00720b */ /* 0x000fda0004702200 */
[----:B------:R-:W-:Y:S05]  /*0440*/  @!P0 BRA `(.L_x_29) ;  /* 0x0000000000088947 */ /* 0x000fea0003800000 */
.L_x_28:
[----:B0-----:R-:W-:Y:S02]  /*0450*/  IMAD.MOV.U32 R3, RZ, RZ, R4 ;  /* 0x000000ffff037224 */ /* 0x001fe400078e0004 */
[----:B------:R-:W-:-:S07]  /*0460*/  FADD R6, |R15|, -RZ ;  /* 0x800000ff0f067221 */ /* 0x000fce0000000200 */
.L_x_29:
[----:B------:R-:W-:Y:S05]  /*0470*/  BSYNC.RECONVERGENT B2 ;  /* 0x0000000000027941 */ /* 0x000fea0003800200 */
.L_x_27:
[----:B------:R-:W1:Y:S02]  /*0480*/  LDC R0, c[0x0][0x370] ;  /* 0x0000dc00ff007b82 */ /* 0x000e640000000800 */
[----:B-1----:R-:W-:-:S05]  /*0490*/  IMAD R0, R0, UR6, RZ ;  /* 0x0000000600007c24 */ /* 0x002fca000f8e02ff */
[----:B------:R-:W-:-:S05]  /*04a0*/  IADD3 R9, P0, PT, R0, R9, RZ ;  /* 0x0000000900097210 */ /* 0x000fca0007f1e0ff */
[----:B------:R-:W-:Y:S01]  /*04b0*/  IMAD.X R7, RZ, RZ, R7, P0 ;  /* 0x000000ffff077224 */ /* 0x000fe200000e0607 */
[----:B------:R-:W-:-:S04]  /*04c0*/  ISETP.GE.U32.AND P0, PT, R9, R28, PT ;  /* 0x0000001c0900720c */ /* 0x000fc80003f06070 */
[----:B------:R-:W-:-:S13]  /*04d0*/  ISETP.GE.U32.AND.EX P0, PT, R7, R12, PT, P0 ;  /* 0x0000000c0700720c */ /* 0x000fda0003f06100 */
[----:B------:R-:W-:Y:S05]  /*04e0*/  @!P0 BRA `(.L_x_30) ;  /* 0xfffffffc00308947 */ /* 0x000fea000383ffff */
[----:B------:R-:W-:Y:S05]  /*04f0*/  BSYNC.RECONVERGENT B0 ;  /* 0x0000000000007941 */ /* 0x000fea0003800200 */
.L_x_22:
[----:B------:R-:W-:-:S07]  /*0500*/  IMAD.MOV.U32 R0, RZ, RZ, R6 ;  /* 0x000000ffff007224 */ /* 0x000fce00078e0006 */
.L_x_21:
[----:B------:R-:W-:Y:S05]  /*0510*/  BSYNC.RECONVERGENT B1 ;  /* 0x0000000000017941 */ /* 0x000fea0003800200 */
.L_x_20:
[----:B------:R-:W1:Y:S01]  /*0520*/  S2R R5, SR_LANEID ;  /* 0x0000000000057919 */ /* 0x000e620000000000 */
[----:B------:R-:W-:Y:S01]  /*0530*/  BSSY.RECONVERGENT B0, `(.L_x_31) ;  /* 0x0000012000007945 */ /* 0x000fe20003800200 */
[----:B------:R-:W-:Y:S01]  /*0540*/  ISETP.NE.AND P2, PT, R13, RZ, PT ;  /* 0x000000ff0d00720c */ /* 0x000fe20003f45270 */
[----:B------:R-:W-:Y:S01]  /*0550*/  IMAD.MOV.U32 R2, RZ, RZ, R0 ;  /* 0x000000ffff027224 */ /* 0x000fe200078e0000 */
[----:B------:R2:W3:Y:S01]  /*0560*/  SHFL.DOWN PT, R8, R3, 0x1, 0x1f ;  /* 0x08201f0003087f89 */ /* 0x0004e200000e0000 */
[----:B------:R-:W-:-:S03]  /*0570*/  IMAD.MOV.U32 R4, RZ, RZ, R3 ;  /* 0x000000ffff047224 */ /* 0x000fc600078e0003 */
[----:B------:R2:W4:Y:S01]  /*0580*/  SHFL.DOWN PT, R7, R0, 0x1, 0x1f ;  /* 0x08201f0000077f89 */ /* 0x00052200000e0000 */
[C---:B-1----:R-:W-:Y:S01]  /*0590*/  ISETP.NE.AND P1, PT, R5.reuse, RZ, PT ;  /* 0x000000ff0500720c */ /* 0x042fe20003f25270 */
[----:B------:R-:W-:-:S05]  /*05a0*/  VIADD R14, R5, 0x1 ;  /* 0x00000001050e7836 */ /* 0x000fca0000000000 */
[----:B------:R-:W-:-:S07]  /*05b0*/  ISETP.GT.AND P0, PT, R14, 0x1f, PT ;  /* 0x0000001f0e00780c */ /* 0x000fce0003f04270 */
[----:B------:R-:W1:Y:S06]  /*05c0*/  @!P1 S2R R6, SR_CgaCtaId ;  /* 0x0000000000069919 */ /* 0x000e6c0000008800 */
[----:B--234-:R-:W-:Y:S05]  /*05d0*/  @P0 BRA `(.L_x_32) ;  /* 0x00000000001c0947 */ /* 0x01cfea0003800000 */
[----:B------:R-:W-:Y:S01]  /*05e0*/  FSETP.GEU.AND P3, PT, R7, R0, PT ;  /* 0x000000000700720b */ /* 0x000fe20003f6e000 */
[----:B------:R-:W-:Y:S02]  /*05f0*/  IMAD.MOV.U32 R2, RZ, RZ, R7 ;  /* 0x000000ffff027224 */ /* 0x000fe400078e0007 */
[----:B------:R-:W-:-:S10]  /*0600*/  IMAD.MOV.U32 R4, RZ, RZ, R8 ;  /* 0x000000ffff047224 */ /* 0x000fd400078e0008 */
[----:B------:R-:W-:-:S04]  /*0610*/  @P3 ISETP.GE.AND P0, PT, R3, R8, PT ;  /* 0x000000080300320c */ /* 0x000fc80003f06270 */
[----:B------:R-:W-:-:S04]  /*0620*/  @P3 FSETP.EQ.AND P0, PT, R7, R0, !P0 ;  /* 0x000000000700320b */ /* 0x000fc80004702000 */
[----:B------:R-:W-:Y:S02]  /*0630*/  @P3 FSEL R2, R7, R0, P0 ;  /* 0x0000000007023208 */ /* 0x000fe40000000000 */
[----:B------:R-:W-:-:S07]  /*0640*/  @P3 SEL R4, R8, R3, P0 ;  /* 0x0000000308043207 */ /* 0x000fce0000000000 */
.L_x_32:
[----:B------:R-:W-:Y:S05]  /*0650*/  BSYNC.RECONVERGENT B0 ;  /* 0x0000000000007941 */ /* 0x000fea0003800200 */
.L_x_31:
[C---:B------:R-:W-:Y:S01]  /*0660*/  VIADD R18, R5.reuse, 0x2 ;  /* 0x0000000205127836 */ /* 0x040fe20000000000 */
[----:B0-----:R-:W-:Y:S01]  /*0670*/  @!P1 MOV R3, 0x400 ;  /* 0x0000040000039802 */ /* 0x001fe20000000f00 */
[C---:B------:R-:W-:Y:S01]  /*0680*/  VIADD R17, R5.reuse, 0x4 ;  /* 0x0000000405117836 */ /* 0x040fe20000000000 */
[----:B------:R0:W2:Y:S01]  /*0690*/  SHFL.DOWN PT, R9, R4, 0x2, 0x1f ;  /* 0x08401f0004097f89 */ /* 0x0000a200000e0000 */
[C---:B------:R-:W-:Y:S01]  /*06a0*/  VIADD R16, R5.reuse, 0x8 ;  /* 0x0000000805107836 */ /* 0x040fe20000000000 */
[----:B------:R-:W-:Y:S01]  /*06b0*/  ISETP.GT.AND P0, PT, R18, 0x1f, PT ;  /* 0x0000001f1200780c */ /* 0x000fe20003f04270 */
[----:B------:R-:W-:Y:S01]  /*06c0*/  VIADD R0, R5, 0x10 ;  /* 0x0000001005007836 */ /* 0x000fe20000000000 */
[----:B------:R0:W3:Y:S01]  /*06d0*/  SHFL.DOWN PT, R15, R2, 0x2, 0x1f ;  /* 0x08401f00020f7f89 */ /* 0x0000e200000e0000 */
[----:B------:R-:W-:Y:S01]  /*06e0*/  BSSY.RECONVERGENT B0, `(.L_x_33) ;  /* 0x000000f000007945 */ /* 0x000fe20003800200 */
[----:B-1----:R-:W-:Y:S01]  /*06f0*/  @!P1 LEA R7, R6, R3, 0x18 ;  /* 0x0000000306079211 */ /* 0x002fe200078ec0ff */
[----:B------:R-:W-:Y:S01]  /*0700*/  IMAD.MOV.U32 R3, RZ, RZ, R2 ;  /* 0x000000ffff037224 */ /* 0x000fe200078e0002 */
[----:B------:R-:W-:Y:S01]  /*0710*/  ISETP.GT.AND P5, PT, R17, 0x1f, PT ;  /* 0x0000001f1100780c */ /* 0x000fe20003fa4270 */
[----:B------:R-:W-:Y:S01]  /*0720*/  IMAD.MOV.U32 R5, RZ, RZ, R4 ;  /* 0x000000ffff057224 */ /* 0x000fe200078e0004 */
[----:B------:R-:W-:-:S02]  /*0730*/  ISETP.GT.AND P4, PT, R16, 0x1f, PT ;  /* 0x0000001f1000780c */ /* 0x000fc40003f84270 */
[----:B------:R-:W-:-:S03]  /*0740*/  ISETP.GT.AND P3, PT, R0, 0x1f, PT ;  /* 0x0000001f0000780c */ /* 0x000fc60003f64270 */
[----:B0-----:R-:W-:Y:S10]  /*0750*/  @P0 BRA `(.L_x_34) ;  /* 0x00000000001c0947 */ /* 0x001ff40003800000 */
[----:B---3--:R-:W-:Y:S01]  /*0760*/  FSETP.GEU.AND P6, PT, R15, R2, PT ;  /* 0x000000020f00720b */ /* 0x008fe20003fce000 */
[----:B------:R-:W-:Y:S02]  /*0770*/  IMAD.MOV.U32 R3, RZ, RZ, R15 ;  /* 0x000000ffff037224 */ /* 0x000fe400078e000f */
[----:B--2---:R-:W-:-:S10]  /*0780*/  IMAD.MOV.U32 R5, RZ, RZ, R9 ;  /* 0x000000ffff057224 */ /* 0x004fd400078e0009 */
[----:B------:R-:W-:-:S04]  /*0790*/  @P6 ISETP.GE.AND P0, PT, R4, R9, PT ;  /* 0x000000090400620c */ /* 0x000fc80003f06270 */
[----:B------:R-:W-:-:S04]  /*07a0*/  @P6 FSETP.EQ.AND P0, PT, R15, R2, !P0 ;  /* 0x000000020f00620b */ /* 0x000fc80004702000 */
[----:B------:R-:W-:Y:S02]  /*07b0*/  @P6 FSEL R3, R15, R2, P0 ;  /* 0x000000020f036208 */ /* 0x000fe40000000000 */
[----:B------:R-:W-:-:S07]  /*07c0*/  @P6 SEL R5, R9, R4, P0 ;  /* 0x0000000409056207 */ /* 0x000fce0000000000 */
.L_x_34:
[----:B------:R-:W-:Y:S05]  /*07d0*/  BSYNC.RECONVERGENT B0 ;  /* 0x0000000000007941 */ /* 0x000fea0003800200 */
.L_x_33:
[----:B------:R0:W1:Y:S01]  /*07e0*/  SHFL.DOWN PT, R2, R5, 0x4, 0x1f ;  /* 0x08801f0005027f89 */ /* 0x00006200000e0000 */
[----:B------:R-:W-:Y:S01]  /*07f0*/  BSSY.RECONVERGENT B0, `(.L_x_35) ;  /* 0x000000c000007945 */ /* 0x000fe20003800200 */
[----:B------:R-:W-:Y:S02]  /*0800*/  IMAD.MOV.U32 R4, RZ, RZ, R3 ;  /* 0x000000ffff047224 */ /* 0x000fe400078e0003 */
[----:B------:R0:W4:Y:S01]  /*0810*/  SHFL.DOWN PT, R8, R3, 0x4, 0x1f ;  /* 0x08801f0003087f89 */ /* 0x00012200000e0000 */
[----:B------:R-:W-:Y:S01]  /*0820*/  IMAD.MOV.U32 R6, RZ, RZ, R5 ;  /* 0x000000ffff067224 */ /* 0x000fe200078e0005 */
[----:B------:R-:W-:Y:S06]  /*0830*/  @P5 BRA `(.L_x_36) ;  /* 0x00000000001c5947 */ /* 0x000fec0003800000 */
[----:B----4-:R-:W-:Y:S01]  /*0840*/  FSETP.GEU.AND P5, PT, R8, R3, PT ;  /* 0x000000030800720b */ /* 0x010fe20003fae000 */
[----:B------:R-:W-:Y:S02]  /*0850*/  IMAD.MOV.U32 R4, RZ, RZ, R8 ;  /* 0x000000ffff047224 */ /* 0x000fe400078e0008 */
[----:B-1----:R-:W-:-:S10]  /*0860*/  IMAD.MOV.U32 R6, RZ, RZ, R2 ;  /* 0x000000ffff067224 */ /* 0x002fd400078e0002 */
[----:B------:R-:W-:-:S04]  /*0870*/  @P5 ISETP.GE.AND P0, PT, R5, R2, PT ;  /* 0x000000020500520c */ /* 0x000fc80003f06270 */
[----:B------:R-:W-:-:S04]  /*0880*/  @P5 FSETP.EQ.AND P0, PT, R8, R3, !P0 ;  /* 0x000000030800520b */ /* 0x000fc80004702000 */
[----:B------:R-:W-:Y:S02]  /*0890*/  @P5 FSEL R4, R8, R3, P0 ;  /* 0x0000000308045208 */ /* 0x000fe40000000000 */
[----:B------:R-:W-:-:S07]  /*08a0*/  @P5 SEL R6, R2, R5, P0 ;  /* 0x0000000502065207 */ /* 0x000fce0000000000 */
.L_x_36:
[----:B------:R-:W-:Y:S05]  /*08b0*/  BSYNC.RECONVERGENT B0 ;  /* 0x0000000000007941 */ /* 0x000fea0003800200 */
.L_x_35:
[----:B--2---:R2:W5:Y:S01]  /*08c0*/  SHFL.DOWN PT, R9, R6, 0x8, 0x1f ;  /* 0x09001f0006097f89 */ /* 0x00456200000e0000 */
[----:B------:R-:W-:Y:S01]  /*08d0*/  BSSY.RECONVERGENT B0, `(.L_x_37) ;  /* 0x000000d000007945 */ /* 0x000fe20003800200 */
[----:B-1----:R-:W-:Y:S01]  /*08e0*/  SHF.R.U32.HI R2, RZ, 0x5, R13 ;  /* 0x00000005ff027819 */ /* 0x002fe2000001160d */
[----:B0-----:R-:W-:Y:S01]  /*08f0*/  IMAD.MOV.U32 R3, RZ, RZ, R4 ;  /* 0x000000ffff037224 */ /* 0x001fe200078e0004 */
[----:B---3--:R2:W0:Y:S01]  /*0900*/  SHFL.DOWN PT, R15, R4, 0x8, 0x1f ;  /* 0x09001f00040f7f89 */ /* 0x00842200000e0000 */
[----:B------:R-:W-:Y:S01]  /*0910*/  IMAD.MOV.U32 R5, RZ, RZ, R6 ;  /* 0x000000ffff057224 */ /* 0x000fe200078e0006 */
[----:B------:R-:W-:Y:S06]  /*0920*/  @P4 BRA `(.L_x_38) ;  /* 0x00000000001c4947 */ /* 0x000fec0003800000 */
[----:B0-----:R-:W-:Y:S01]  /*0930*/  FSETP.GEU.AND P4, PT, R15, R4, PT ;  /* 0x000000040f00720b */ /* 0x001fe20003f8e000 */
[----:B------:R-:W-:Y:S02]  /*0940*/  IMAD.MOV.U32 R3, RZ, RZ, R15 ;  /* 0x000000ffff037224 */ /* 0x000fe400078e000f */
[----:B-----5:R-:W-:-:S10]  /*0950*/  IMAD.MOV.U32 R5, RZ, RZ, R9 ;  /* 0x000000ffff057224 */ /* 0x020fd400078e0009 */
[----:B------:R-:W-:-:S04]  /*0960*/  @P4 ISETP.GE.AND P0, PT, R6, R9, PT ;  /* 0x000000090600420c */ /* 0x000fc80003f06270 */
[----:B------:R-:W-:-:S04]  /*0970*/  @P4 FSETP.EQ.AND P0, PT, R15, R4, !P0 ;  /* 0x000000040f00420b */ /* 0x000fc80004702000 */
[----:B------:R-:W-:Y:S02]  /*0980*/  @P4 FSEL R3, R15, R4, P0 ;  /* 0x000000040f034208 */ /* 0x000fe40000000000 */
[----:B------:R-:W-:-:S07]  /*0990*/  @P4 SEL R5, R9, R6, P0 ;  /* 0x0000000609054207 */ /* 0x000fce0000000000 */
.L_x_38:
[----:B------:R-:W-:Y:S05]  /*09a0*/  BSYNC.RECONVERGENT B0 ;  /* 0x0000000000007941 */ /* 0x000fea0003800200 */
.L_x_37:
[----:B----4-:R1:W3:Y:S01]  /*09b0*/  SHFL.DOWN PT, R8, R5, 0x10, 0x1f ;  /* 0x0a001f0005087f89 */ /* 0x0102e200000e0000 */
[----:B------:R-:W-:Y:S01]  /*09c0*/  BSSY.RECONVERGENT B0, `(.L_x_39) ;  /* 0x000000d000007945 */ /* 0x000fe20003800200 */
[----:B--2---:R-:W-:Y:S02]  /*09d0*/  @!P1 IMAD R6, R2, 0x8, R7 ;  /* 0x0000000802069824 */ /* 0x004fe400078e0207 */
[----:B------:R1:W2:Y:S01]  /*09e0*/  SHFL.DOWN PT, R12, R3, 0x10, 0x1f ;  /* 0x0a001f00030c7f89 */ /* 0x0002a200000e0000 */
[----:B-----5:R-:W-:Y:S02]  /*09f0*/  IMAD.MOV.U32 R9, RZ, RZ, R3 ;  /* 0x000000ffff097224 */ /* 0x020fe400078e0003 */
[----:B------:R-:W-:Y:S01]  /*0a00*/  IMAD.MOV.U32 R4, RZ, RZ, R5 ;  /* 0x000000ffff047224 */ /* 0x000fe200078e0005 */
[----:B------:R-:W-:Y:S06]  /*0a10*/  @P3 BRA `(.L_x_40) ;  /* 0x00000000001c3947 */ /* 0x000fec0003800000 */
[----:B--2---:R-:W-:Y:S01]  /*0a20*/  FSETP.GEU.AND P3, PT, R12, R3, PT ;  /* 0x000000030c00720b */ /* 0x004fe20003f6e000 */
[----:B------:R-:W-:Y:S02]  /*0a30*/  IMAD.MOV.U32 R9, RZ, RZ, R12 ;  /* 0x000000ffff097224 */ /* 0x000fe400078e000c */
[----:B---3--:R-:W-:-:S10]  /*0a40*/  IMAD.MOV.U32 R4, RZ, RZ, R8 ;  /* 0x000000ffff047224 */ /* 0x008fd400078e0008 */
[----:B------:R-:W-:-:S04]  /*0a50*/  @P3 ISETP.GE.AND P0, PT, R5, R8, PT ;  /* 0x000000080500320c */ /* 0x000fc80003f06270 */
[----:B------:R-:W-:-:S04]  /*0a60*/  @P3 FSETP.EQ.AND P0, PT, R12, R3, !P0 ;  /* 0x000000030c00320b */ /* 0x000fc80004702000 */
[----:B------:R-:W-:Y:S02]  /*0a70*/  @P3 FSEL R9, R12, R3, P0 ;  /* 0x000000030c093208 */ /* 0x000fe40000000000 */
[----:B------:R-:W-:-:S07]  /*0a80*/  @P3 SEL R4, R8, R5, P0 ;  /* 0x0000000508043207 */ /* 0x000fce0000000000 */
.L_x_40:
[----:B------:R-:W-:Y:S05]  /*0a90*/  BSYNC.RECONVERGENT B0 ;  /* 0x0000000000007941 */ /* 0x000fea0003800200 */
.L_x_39:
[----:B-1----:R-:W-:Y:S01]  /*0aa0*/  IMAD.MOV.U32 R3, RZ, RZ, R4 ;  /* 0x000000ffff037224 */ /* 0x002fe200078e0004 */
[----:B------:R1:W-:Y:S01]  /*0ab0*/  @!P1 STS [R6+0x8], R9 ;  /* 0x0000080906009388 */ /* 0x0003e20000000800 */
[----:B------:R-:W-:Y:S03]  /*0ac0*/  BSSY.RECONVERGENT B0, `(.L_x_41) ;  /* 0x000001b000007945 */ /* 0x000fe60003800200 */
[----:B------:R1:W-:Y:S01]  /*0ad0*/  @!P1 STS [R6+0x4], R3 ;  /* 0x0000040306009388 */ /* 0x0003e20000000800 */
[----:B------:R-:W-:Y:S06]  /*0ae0*/  BAR.SYNC.DEFER_BLOCKING 0x0 ;  /* 0x0000000000007b1d */ /* 0x000fec0000010000 */
[----:B------:R-:W-:Y:S05]  /*0af0*/  @P2 BRA `(.L_x_42) ;  /* 0x00000000005c2947 */ /* 0x000fea0003800000 */
[----:B------:R-:W4:Y:S01]  /*0b00*/  S2UR UR5, SR_CgaCtaId ;  /* 0x00000000000579c3 */ /* 0x000f220000008800 */
[----:B------:R-:W-:Y:S01]  /*0b10*/  UMOV UR4, 0x400 ;  /* 0x0000040000047882 */ /* 0x000fe20000000000 */
[----:B------:R-:W-:Y:S01]  /*0b20*/  PLOP3.LUT P0, PT, PT, PT, PT, 0x80, 0x8 ;  /* 0x000000000008781c */ /* 0x000fe20003f0f070 */
[----:B----4-:R-:W-:-:S09]  /*0b30*/  ULEA UR4, UR5, UR4, 0x18 ;  /* 0x0000000405047291 */ /* 0x010fd2000f8ec0ff */
[----:B-1----:R-:W1:Y:S04]  /*0b40*/  LDS.128 R4, [UR4+0x10] ;  /* 0x00001004ff047984 */ /* 0x002e680008000c00 */
[----:B---3--:R-:W3:Y:S04]  /*0b50*/  LDS R8, [UR4+0xc] ;  /* 0x00000c04ff087984 */ /* 0x008ee80008000800 */
[----:B--2---:R-:W2:Y:S01]  /*0b60*/  LDS R12, [UR4+0x20] ;  /* 0x00002004ff0c7984 */ /* 0x004ea20008000800 */
[----:B-1----:R-:W-:-:S13]  /*0b70*/  FSETP.GEU.AND P3, PT, R4, R9, PT ;  /* 0x000000090400720b */ /* 0x002fda0003f6e000 */
[----:B---3--:R-:W-:-:S04]  /*0b80*/  @P3 ISETP.GE.AND P4, PT, R3, R8, PT ;  /* 0x000000080300320c */ /* 0x008fc80003f86270 */
[----:B------:R-:W-:-:S04]  /*0b90*/  @P3 FSETP.EQ.AND P0, PT, R4, R9, !P4 ;  /* 0x000000090400320b */ /* 0x000fc80006702000 */
[----:B------:R-:W-:Y:S02]  /*0ba0*/  FSEL R9, R4, R9, P0 ;  /* 0x0000000904097208 */ /* 0x000fe40000000000 */
[----:B------:R-:W-:Y:S02]  /*0bb0*/  SEL R8, R8, R3, P0 ;  /* 0x0000000308087207 */ /* 0x000fe40000000000 */
[----:B------:R-:W-:Y:S02]  /*0bc0*/  FSETP.GEU.AND P3, PT, R6, R9, PT ;  /* 0x000000090600720b */ /* 0x000fe40003f6e000 */
[----:B------:R-:W-:-:S11]  /*0bd0*/  PLOP3.LUT P0, PT, PT, PT, PT, 0x80, 0x8 ;  /* 0x000000000008781c */ /* 0x000fd60003f0f070 */
[----:B------:R-:W-:-:S04]  /*0be0*/  @P3 ISETP.GE.AND P4, PT, R8, R5, PT ;  /* 0x000000050800320c */ /* 0x000fc80003f86270 */
[----:B------:R-:W-:-:S04]  /*0bf0*/  @P3 FSETP.EQ.AND P0, PT, R6, R9, !P4 ;  /* 0x000000090600320b */ /* 0x000fc80006702000 */
[----:B------:R-:W-:Y:S02]  /*0c00*/  FSEL R9, R6, R9, P0 ;  /* 0x0000000906097208 */ /* 0x000fe40000000000 */
[----:B------:R-:W-:Y:S02]  /*0c10*/  SEL R8, R5, R8, P0 ;  /* 0x0000000805087207 */ /* 0x000fe40000000000 */
[----:B--2---:R-:W-:Y:S02]  /*0c20*/  FSETP.GEU.AND P3, PT, R12, R9, PT ;  /* 0x000000090c00720b */ /* 0x004fe40003f6e000 */
[----:B------:R-:W-:-:S11]  /*0c30*/  PLOP3.LUT P0, PT, PT, PT, PT, 0x80, 0x8 ;  /* 0x000000000008781c */ /* 0x000fd60003f0f070 */
[----:B------:R-:W-:-:S04]  /*0c40*/  @P3 ISETP.GE.AND P4, PT, R8, R7, PT ;  /* 0x000000070800320c */ /* 0x000fc80003f86270 */
[----:B------:R-:W-:-:S04]  /*0c50*/  @P3 FSETP.EQ.AND P0, PT, R12, R9, !P4 ;  /* 0x000000090c00320b */ /* 0x000fc80006702000 */
[----:B------:R-:W-:-:S09]  /*0c60*/  SEL R3, R7, R8, P0 ;  /* 0x0000000807037207 */ /* 0x000fd20000000000 */
.L_x_42:
[----:B------:R-:W-:Y:S05]  /*0c70*/  BSYNC.RECONVERGENT B0 ;  /* 0x0000000000007941 */ /* 0x000fea0003800200 */
.L_x_41:
[----:B------:R-:W4:Y:S01]  /*0c80*/  S2UR UR5, SR_CgaCtaId ;  /* 0x00000000000579c3 */ /* 0x000f220000008800 */
[----:B------:R-:W-:Y:S01]  /*0c90*/  UMOV UR4, 0x400 ;  /* 0x0000040000047882 */ /* 0x000fe20000000000 */
[----:B------:R-:W-:Y:S01]  /*0ca0*/  BSSY.RECONVERGENT B0, `(.L_x_43) ;  /* 0x000003c000007945 */ /* 0x000fe20003800200 */
[----:B------:R-:W-:-:S05]  /*0cb0*/  IMAD.MOV.U32 R5, RZ, RZ, RZ ;  /* 0x000000ffff057224 */ /* 0x000fca00078e00ff */
[----:B-1----:R-:W1:Y:S01]  /*0cc0*/  LDC.64 R6, c[0x0][0x380] ;  /* 0x0000e000ff067b82 */ /* 0x002e620000000a00 */
[----:B----4-:R-:W-:Y:S01]  /*0cd0*/  ULEA UR4, UR5, UR4, 0x18 ;  /* 0x0000000405047291 */ /* 0x010fe2000f8ec0ff */
[----:B------:R-:W4:Y:S01]  /*0ce0*/  LDCU UR5, c[0x0][0x394] ;  /* 0x00007280ff0577ac */ /* 0x000f220008000800 */
[----:B-1----:R-:W-:-:S07]  /*0cf0*/  ISETP.GT.AND P3, PT, R6, R7, PT ;  /* 0x000000070600720c */ /* 0x002fce0003f64270 */
[----:B------:R-:W-:Y:S01]  /*0d00*/  @!P2 STS [UR4+0x2c], R3 ;  /* 0x00002c03ff00a988 */ /* 0x000fe20008000804 */
[----:B------:R-:W-:Y:S01]  /*0d10*/  BAR.SYNC.DEFER_BLOCKING 0x0 ;  /* 0x0000000000007b1d */ /* 0x000fe20000010000 */
[----:B------:R-:W-:Y:S02]  /*0d20*/  ISETP.GT.AND P4, PT, R7, R6, PT ;  /* 0x000000060700720c */ /* 0x000fe40003f84270 */
[----:B----4-:R-:W-:-:S03]  /*0d30*/  ISETP.GE.U32.AND P0, PT, R11, UR5, PT ;  /* 0x000000050b007c0c */ /* 0x010fc6000bf06070 */
[----:B------:R-:W1:Y:S01]  /*0d40*/  LDS R4, [UR4+0x2c] ;  /* 0x00002c04ff047984 */ /* 0x000e620008000800 */
[----:B------:R-:W-:Y:S01]  /*0d50*/  USHF.R.S32.HI UR4, URZ, 0x1f, UR5 ;  /* 0x0000001fff047899 */ /* 0x000fe20008011405 */
[----:B------:R-:W4:Y:S05]  /*0d60*/  LDCU UR5, c[0x0][0x394] ;  /* 0x00007280ff0577ac */ /* 0x000f2a0008000800 */
[----:B------:R-:W-:Y:S02]  /*0d70*/  ISETP.GE.U32.AND.EX P0, PT, RZ, UR4, PT, P0 ;  /* 0x00000004ff007c0c */ /* 0x000fe4000bf06100 */
[C---:B-1----:R-:W-:Y:S02]  /*0d80*/  SEL R3, R4.reuse, RZ, P3 ;  /* 0x000000ff04037207 */ /* 0x042fe40001800000 */
[----:B------:R-:W-:-:S09]  /*0d90*/  SEL R4, R4, RZ, P4 ;  /* 0x000000ff04047207 */ /* 0x000fd20002000000 */
[----:B----4-:R-:W-:Y:S05]  /*0da0*/  @P0 BRA `(.L_x_44) ;  /* 0x0000000000ac0947 */ /* 0x010fea0003800000 */
[----:B---3--:R-:W1:Y:S01]  /*0db0*/  LDC R8, c[0x0][0x370] ;  /* 0x0000dc00ff087b82 */ /* 0x008e620000000800 */
[----:B------:R-:W-:Y:S02]  /*0dc0*/  IMAD.SHL.U32 R10, R10, 0x2, RZ ;  /* 0x000000020a0a7824 */ /* 0x000fe400078e00ff */
[----:B------:R-:W-:Y:S02]  /*0dd0*/  IMAD.MOV.U32 R22, RZ, RZ, RZ ;  /* 0x000000ffff167224 */ /* 0x000fe400078e00ff */
[----:B------:R-:W-:Y:S01]  /*0de0*/  IMAD.MOV.U32 R5, RZ, RZ, RZ ;  /* 0x000000ffff057224 */ /* 0x000fe200078e00ff */
[----:B------:R-:W-:Y:S01]  /*0df0*/  IABS R9, R10 ;  /* 0x0000000a00097213 */ /* 0x000fe20000000000 */
[----:B-1----:R-:W-:-:S07]  /*0e00*/  IMAD R8, R8, UR6, RZ ;  /* 0x0000000608087c24 */ /* 0x002fce000f8e02ff */
.L_x_45:
[----:B--2---:R-:W-:-:S04]  /*0e10*/  VIADD R12, R11, 0x1 ;  /* 0x000000010b0c7836 */ /* 0x004fc80000000000 */
[----:B0-----:R-:W-:-:S05]  /*0e20*/  VIADD R15, R12, 0x1 ;  /* 0x000000010c0f7836 */ /* 0x001fca0000000000 */
[-C--:B------:R-:W-:Y:S02]  /*0e30*/  IABS R21, R15.reuse ;  /* 0x0000000f00157213 */ /* 0x080fe40000000000 */
[----:B------:R-:W-:Y:S02]  /*0e40*/  IABS R24, R15 ;  /* 0x0000000f00187213 */ /* 0x000fe40000000000 */
[----:B------:R-:W0:Y:S08]  /*0e50*/  I2F.RP R19, R21 ;  /* 0x0000001500137306 */ /* 0x000e300000209400 */
[----:B0-----:R-:W0:Y:S02]  /*0e60*/  MUFU.RCP R19, R19 ;  /* 0x0000001300137308 */ /* 0x001e240000001000 */
[----:B0-----:R-:W-:Y:S01]  /*0e70*/  VIADD R6, R19, 0xffffffe ;  /* 0x0ffffffe13067836 */ /* 0x001fe20000000000 */
[----:B------:R-:W-:-:S05]  /*0e80*/  IABS R19, R10 ;  /* 0x0000000a00137213 */ /* 0x000fca0000000000 */
[----:B------:R0:W1:Y:S02]  /*0e90*/  F2I.FTZ.U32.TRUNC.NTZ R7, R6 ;  /* 0x0000000600077305 */ /* 0x000064000021f000 */
[----:B0-----:R-:W-:Y:S02]  /*0ea0*/  IMAD.MOV.U32 R6, RZ, RZ, RZ ;  /* 0x000000ffff067224 */ /* 0x001fe400078e00ff */
[----:B-1----:R-:W-:-:S04]  /*0eb0*/  IMAD.MOV R20, RZ, RZ, -R7 ;  /* 0x000000ffff147224 */ /* 0x002fc800078e0a07 */
[----:B------:R-:W-:-:S04]  /*0ec0*/  IMAD R23, R20, R21, RZ ;  /* 0x0000001514177224 */ /* 0x000fc800078e02ff */
[----:B------:R-:W-:-:S04]  /*0ed0*/  IMAD.HI.U32 R20, R7, R23, R6 ;  /* 0x0000001707147227 */ /* 0x000fc800078e0006 */
[----:B------:R-:W-:Y:S02]  /*0ee0*/  IMAD.MOV R7, RZ, RZ, -R24 ;  /* 0x000000ffff077224 */ /* 0x000fe400078e0a18 */
[----:B------:R-:W-:-:S04]  /*0ef0*/  IMAD.HI.U32 R20, R20, R9, RZ ;  /* 0x0000000914147227 */ /* 0x000fc800078e00ff */
[----:B------:R-:W-:Y:S02]  /*0f00*/  IMAD R6, R20, R7, R19 ;  /* 0x0000000714067224 */ /* 0x000fe400078e0213 */
[----:B------:R-:W-:-:S03]  /*0f10*/  IMAD.IADD R7, R4, 0x1, R12 ;  /* 0x0000000104077824 */ /* 0x000fc600078e020c */
[----:B------:R-:W-:-:S13]  /*0f20*/  ISETP.GT.U32.AND P3, PT, R21, R6, PT ;  /* 0x000000061500720c */ /* 0x000fda0003f64070 */
[----:B------:R-:W-:Y:S02]  /*0f30*/  @!P3 IMAD.IADD R6, R6, 0x1, -R21 ;  /* 0x000000010606b824 */ /* 0x000fe400078e0a15 */
[----:B------:R-:W-:Y:S01]  /*0f40*/  @!P3 VIADD R20, R20, 0x1 ;  /* 0x000000011414b836 */ /* 0x000fe20000000000 */
[----:B------:R-:W-:Y:S02]  /*0f50*/  ISETP.NE.AND P3, PT, R15, RZ, PT ;  /* 0x000000ff0f00720c */ /* 0x000fe40003f65270 */
[----:B------:R-:W-:Y:S02]  /*0f60*/  ISETP.GE.U32.AND P0, PT, R6, R21, PT ;  /* 0x000000150600720c */ /* 0x000fe40003f06070 */
[----:B------:R-:W-:-:S04]  /*0f70*/  LOP3.LUT R6, R10, R15, RZ, 0x3c, !PT ;  /* 0x0000000f0a067212 */ /* 0x000fc800078e3cff */
[----:B------:R-:W-:Y:S01]  /*0f80*/  ISETP.GE.AND P4, PT, R6, RZ, PT ;  /* 0x000000ff0600720c */ /* 0x000fe20003f86270 */
[----:B------:R-:W-:-:S04]  /*0f90*/  IMAD.IADD R6, R3, 0x1, R12 ;  /* 0x0000000103067824 */ /* 0x000fc800078e020c */
[----:B------:R-:W-:Y:S02]  /*0fa0*/  IMAD R6, R6, R7, RZ ;  /* 0x0000000706067224 */ /* 0x000fe400078e02ff */
[----:B------:R-:W-:Y:S01]  /*0fb0*/  @P0 VIADD R20, R20, 0x1 ;  /* 0x0000000114140836 */ /* 0x000fe20000000000 */
[----:B------:R-:W-:-:S05]  /*0fc0*/  IADD3 R11, P0, PT, R8, R11, RZ ;  /* 0x0000000b080b7210 */ /* 0x000fca0007f1e0ff */
[----:B------:R-:W-:Y:S01]  /*0fd0*/  IMAD.X R22, RZ, RZ, R22, P0 ;  /* 0x000000ffff167224 */ /* 0x000fe200000e0616 */
[----:B------:R-:W-:Y:S01]  /*0fe0*/  ISETP.GE.U32.AND P0, PT, R11, UR5, PT ;  /* 0x000000050b007c0c */ /* 0x000fe2000bf06070 */
[----:B------:R-:W-:Y:S01]  /*0ff0*/  @!P4 IMAD.MOV R20, RZ, RZ, -R20 ;  /* 0x000000ffff14c224 */ /* 0x000fe200078e0a14 */
[----:B------:R-:W-:Y:S02]  /*1000*/  @!P3 LOP3.LUT R20, RZ, R15, RZ, 0x33, !PT ;  /* 0x0000000fff14b212 */ /* 0x000fe400078e33ff */
[----:B------:R-:W-:Y:S02]  /*1010*/  ISETP.GE.U32.AND.EX P0, PT, R22, UR4, PT, P0 ;  /* 0x0000000416007c0c */ /* 0x000fe4000bf06100 */
[----:B------:R-:W-:-:S04]  /*1020*/  ISETP.GT.AND P3, PT, R20, RZ, PT ;  /* 0x000000ff1400720c */ /* 0x000fc80003f64270 */
[----:B------:R-:W-:-:S05]  /*1030*/  SEL R6, R6, RZ, P3 ;  /* 0x000000ff06067207 */ /* 0x000fca0001800000 */
[----:B------:R-:W-:Y:S02]  /*1040*/  IMAD.IADD R5, R6, 0x1, R5 ;  /* 0x0000000106057824 */ /* 0x000fe400078e0205 */
[----:B------:R-:W-:Y:S05]  /*1050*/  @!P0 BRA `(.L_x_45) ;  /* 0xfffffffc006c8947 */ /* 0x000fea000383ffff */
.L_x_44:
[----:B------:R-:W-:Y:S05]  /*1060*/  BSYNC.RECONVERGENT B0 ;  /* 0x0000000000007941 */ /* 0x000fea0003800200 */
.L_x_43:
[----:B------:R-:W1:Y:S01]  /*1070*/  SHFL.DOWN PT, R6, R5, 0x1, 0x1f ;  /* 0x08201f0005067f89 */ /* 0x000e6200000e0000 */
[----:B------:R-:W-:Y:S02]  /*1080*/  ISETP.GE.AND P0, PT, R14, 0x20, PT ;  /* 0x000000200e00780c */ /* 0x000fe40003f06270 */
[----:B------:R-:W-:Y:S01]  /*1090*/  ISETP.NE.AND P3, PT, R13, RZ, PT ;  /* 0x000000ff0d00720c */ /* 0x000fe20003f65270 */
[----:B------:R-:W4:-:S12]  /*10a0*/  @!P1 S2R R10, SR_CgaCtaId ;  /* 0x00000000000a9919 */ /* 0x000f180000008800 */
[----:B------:R-:W5:Y:S01]  /*10b0*/  @!P3 S2R R11, SR_CgaCtaId ;  /* 0x00000000000bb919 */ /* 0x000f620000008800 */
[----:B-1----:R-:W-:Y:S02]  /*10c0*/  SEL R6, R6, RZ, !P0 ;  /* 0x000000ff06067207 */ /* 0x002fe40004000000 */
[----:B------:R-:W-:-:S03]  /*10d0*/  ISETP.GE.AND P0, PT, R18, 0x20, PT ;  /* 0x000000201200780c */ /* 0x000fc60003f06270 */
[----:B------:R-:W-:-:S05]  /*10e0*/  IMAD.IADD R6, R6, 0x1, R5 ;  /* 0x0000000106067824 */ /* 0x000fca00078e0205 */
[----:B------:R-:W1:Y:S02]  /*10f0*/  SHFL.DOWN PT, R7, R6, 0x2, 0x1f ;  /* 0x08401f0006077f89 */ /* 0x000e6400000e0000 */
[----:B-1----:R-:W-:Y:S02]  /*1100*/  SEL R7, R7, RZ, !P0 ;  /* 0x000000ff07077207 */ /* 0x002fe40004000000 */
[----:B------:R-:W-:-:S03]  /*1110*/  ISETP.GE.AND P0, PT, R17, 0x20, PT ;  /* 0x000000201100780c */ /* 0x000fc60003f06270 */
[----:B------:R-:W-:-:S05]  /*1120*/  IMAD.IADD R7, R6, 0x1, R7 ;  /* 0x0000000106077824 */ /* 0x000fca00078e0207 */
[----:B---3--:R-:W1:Y:S02]  /*1130*/  SHFL.DOWN PT, R8, R7, 0x4, 0x1f ;  /* 0x08801f0007087f89 */ /* 0x008e6400000e0000 */
[----:B-1----:R-:W-:Y:S02]  /*1140*/  SEL R8, R8, RZ, !P0 ;  /* 0x000000ff08087207 */ /* 0x002fe40004000000 */
[----:B------:R-:W-:-:S03]  /*1150*/  ISETP.GE.AND P0, PT, R16, 0x20, PT ;  /* 0x000000201000780c */ /* 0x000fc60003f06270 */
[----:B------:R-:W-:Y:S01]  /*1160*/  IMAD.IADD R8, R7, 0x1, R8 ;  /* 0x0000000107087824 */ /* 0x000fe200078e0208 */
[----:B------:R-:W-:-:S04]  /*1170*/  @!P1 MOV R7, 0x400 ;  /* 0x0000040000079802 */ /* 0x000fc80000000f00 */
[----:B------:R-:W1:Y:S01]  /*1180*/  SHFL.DOWN PT, R5, R8, 0x8, 0x1f ;  /* 0x09001f0008057f89 */ /* 0x000e6200000e0000 */
[----:B------:R-:W-:-:S05]  /*1190*/  @!P1 VIADD R7, R7, 0x30 ;  /* 0x0000003007079836 */ /* 0x000fca0000000000 */
[----:B----4-:R-:W-:-:S05]  /*11a0*/  @!P1 LEA R7, R10, R7, 0x18 ;  /* 0x000000070a079211 */ /* 0x010fca00078ec0ff */
[----:B------:R-:W-:Y:S01]  /*11b0*/  @!P1 IMAD R2, R2, 0x4, R7 ;  /* 0x0000000402029824 */ /* 0x000fe200078e0207 */
[----:B-1----:R-:W-:Y:S02]  /*11c0*/  SEL R5, R5, RZ, !P0 ;  /* 0x000000ff05057207 */ /* 0x002fe40004000000 */
[----:B------:R-:W-:Y:S02]  /*11d0*/  ISETP.GE.AND P0, PT, R0, 0x20, PT ;  /* 0x000000200000780c */ /* 0x000fe40003f06270 */
[----:B------:R-:W-:Y:S01]  /*11e0*/  @!P3 MOV R0, 0x400 ;  /* 0x000004000000b802 */ /* 0x000fe20000000f00 */
[----:B------:R-:W-:-:S03]  /*11f0*/  IMAD.IADD R5, R8, 0x1, R5 ;  /* 0x0000000108057824 */ /* 0x000fc600078e0205 */
[----:B-----5:R-:W-:Y:S02]  /*1200*/  @!P3 LEA R0, R11, R0, 0x18 ;  /* 0x000000000b00b211 */ /* 0x020fe400078ec0ff */
[----:B------:R-:W1:Y:S02]  /*1210*/  SHFL.DOWN PT, R6, R5, 0x10, 0x1f ;  /* 0x0a001f0005067f89 */ /* 0x000e6400000e0000 */
[----:B-1----:R-:W-:-:S05]  /*1220*/  SEL R6, R6, RZ, !P0 ;  /* 0x000000ff06067207 */ /* 0x002fca0004000000 */
[----:B------:R-:W-:-:S05]  /*1230*/  IMAD.IADD R9, R5, 0x1, R6 ;  /* 0x0000000105097824 */ /* 0x000fca00078e0206 */
[----:B------:R1:W-:Y:S01]  /*1240*/  @!P1 STS [R2+0x4], R9 ;  /* 0x0000040902009388 */ /* 0x0003e20000000800 */
[----:B------:R-:W-:Y:S06]  /*1250*/  BAR.SYNC.DEFER_BLOCKING 0x0 ;  /* 0x0000000000007b1d */ /* 0x000fec0000010000 */
[----:B------:R1:W3:Y:S04]  /*1260*/  @!P3 LDS.64 R10, [R0+0x38] ;  /* 0x00003800000ab984 */ /* 0x0002e80000000a00 */
[----:B------:R1:W4:Y:S01]  /*1270*/  @!P3 LDS R5, [R0+0x40] ;  /* 0x000040000005b984 */ /* 0x0003220000000800 */
[----:B------:R-:W-:Y:S05]  /*1280*/  @P2 EXIT ;  /* 0x000000000000294d */ /* 0x000fea0003800000 */
[----:B------:R-:W5:Y:S01]  /*1290*/  LDC.64 R6, c[0x0][0x398] ;  /* 0x0000e600ff067b82 */ /* 0x000f620000000a00 */
[----:B------:R-:W5:Y:S01]  /*12a0*/  LDCU.64 UR4, c[0x0][0x358] ;  /* 0x00006b00ff0477ac */ /* 0x000f620008000a00 */
[----:B---3--:R-:W-:-:S05]  /*12b0*/  @!P3 IADD3 R10, PT, PT, R11, R10, R9 ;  /* 0x0000000a0b0ab210 */ /* 0x008fca0007ffe009 */
[----:B-1--4-:R-:W-:-:S05]  /*12c0*/  @!P3 IMAD.IADD R9, R10, 0x1, R5 ;  /* 0x000000010a09b824 */ /* 0x012fca00078e0205 */
[----:B-----5:R-:W-:Y:S04]  /*12d0*/  STG.E desc[UR4][R6.64], R9 ;  /* 0x0000000906007986 */ /* 0x020fe8000c101904 */
[----:B------:R-:W-:Y:S04]  /*12e0*/  STG.E desc[UR4][R6.64+0x4], R3 ;  /* 0x0000040306007986 */ /* 0x000fe8000c101904 */
[----:B------:R-:W-:Y:S01]  /*12f0*/  STG.E desc[UR4][R6.64+0x8], R4 ;  /* 0x0000080406007986 */ /* 0x000fe2000c101904 */
[----:B------:R-:W-:Y:S05]  /*1300*/  EXIT ;  /* 0x000000000000794d */ /* 0x000fea0003800000 */
        .weak           $__internal_3_$__cuda_sm20_div_rn_f64_full
        .type           $__internal_3_$__cuda_sm20_div_rn_f64_full,@function
        .size           $__internal_3_$__cuda_sm20_div_rn_f64_full,($__internal_4_$__cuda_sm3x_div_rn_noftz_f32_slowpath - $__internal_3_$__cuda_sm20_div_rn_f64_full)
$__internal_3_$__cuda_sm20_div_rn_f64_full:
[C---:B------:R-:W-:Y:S01]  /*1310*/  FSETP.GEU.AND P0, PT, |R17|.reuse, 1.469367938527859385e-39, PT ;  /* 0x001000001100780b */ /* 0x040fe20003f0e200 */
[----:B------:R-:W-:Y:S01]  /*1320*/  IMAD.MOV.U32 R18, RZ, RZ, 0x1 ;  /* 0x00000001ff127424 */ /* 0x000fe200078e00ff */
[C---:B------:R-:W-:Y:S01]  /*1330*/  LOP3.LUT R14, R17.reuse, 0x800fffff, RZ, 0xc0, !PT ;  /* 0x800fffff110e7812 */ /* 0x040fe200078ec0ff */
[----:B------:R-:W-:Y:S01]  /*1340*/  IMAD.MOV.U32 R0, RZ, RZ, 0x1ca00000 ;  /* 0x1ca00000ff007424 */ /* 0x000fe200078e00ff */
[----:B------:R-:W-:Y:S02]  /*1350*/  LOP3.LUT R25, R17, 0x7ff00000, RZ, 0xc0, !PT ;  /* 0x7ff0000011197812 */ /* 0x000fe400078ec0ff */
[----:B------:R-:W-:Y:S01]  /*1360*/  LOP3.LUT R15, R14, 0x3ff00000, RZ, 0xfc, !PT ;  /* 0x3ff000000e0f7812 */ /* 0x000fe200078efcff */
[----:B------:R-:W-:Y:S01]  /*1370*/  IMAD.MOV.U32 R14, RZ, RZ, R16 ;  /* 0x000000ffff0e7224 */ /* 0x000fe200078e0010 */
[----:B------:R-:W-:-:S04]  /*1380*/  LOP3.LUT R2, R27, 0x7ff00000, RZ, 0xc0, !PT ;  /* 0x7ff000001b027812 */ /* 0x000fc800078ec0ff */
[----:B------:R-:W-:Y:S01]  /*1390*/  ISETP.GE.U32.AND P1, PT, R2, R25, PT ;  /* 0x000000190200720c */ /* 0x000fe20003f26070 */
[----:B------:R-:W-:Y:S01]  /*13a0*/  @!P0 DMUL R14, R16, 8.98846567431157953865e+307 ;  /* 0x7fe00000100e8828 */ /* 0x000fe20000000000 */
[----:B------:R-:W-:-:S05]  /*13b0*/  IMAD.MOV.U32 R29, RZ, RZ, R2 ;  /* 0x000000ffff1d7224 */ /* 0x000fca00078e0002 */
[----:B------:R-:W0:Y:S02]  /*13c0*/  MUFU.RCP64H R19, R15 ;  /* 0x0000000f00137308 */ /* 0x000e240000001800 */
[----:B0-----:R-:W-:-:S08]  /*13d0*/  DFMA R20, R18, -R14, 1 ;  /* 0x3ff000001214742b */ /* 0x001fd0000000080e */
[----:B------:R-:W-:-:S08]  /*13e0*/  DFMA R20, R20, R20, R20 ;  /* 0x000000141414722b */ /* 0x000fd00000000014 */
[----:B------:R-:W-:Y:S01]  /*13f0*/  DFMA R20, R18, R20, R18 ;  /* 0x000000141214722b */ /* 0x000fe20000000012 */
[----:B------:R-:W-:Y:S01]  /*1400*/  SEL R19, R0, 0x63400000, !P1 ;  /* 0x6340000000137807 */ /* 0x000fe20004800000 */
[----:B------:R-:W-:Y:S01]  /*1410*/  IMAD.MOV.U32 R18, RZ, RZ, R26 ;  /* 0x000000ffff127224 */ /* 0x000fe200078e001a */
[----:B------:R-:W-:Y:S02]  /*1420*/  FSETP.GEU.AND P1, PT, |R27|, 1.469367938527859385e-39, PT ;  /* 0x001000001b00780b */ /* 0x000fe40003f2e200 */
[----:B------:R-:W-:-:S03]  /*1430*/  LOP3.LUT R19, R19, 0x800fffff, R27, 0xf8, !PT ;  /* 0x800fffff13137812 */ /* 0x000fc600078ef81b */
[----:B------:R-:W-:-:S08]  /*1440*/  DFMA R22, R20, -R14, 1 ;  /* 0x3ff000001416742b */ /* 0x000fd0000000080e */
[----:B------:R-:W-:Y:S01]  /*1450*/  DFMA R20, R20, R22, R20 ;  /* 0x000000161414722b */ /* 0x000fe20000000014 */
[----:B------:R-:W-:Y:S10]  /*1460*/  @P1 BRA `(.L_x_46) ;  /* 0x0000000000201947 */ /* 0x000ff40003800000 */
[----:B------:R-:W-:Y:S01]  /*1470*/  LOP3.LUT R23, R17, 0x7ff00000, RZ, 0xc0, !PT ;  /* 0x7ff0000011177812 */ /* 0x000fe200078ec0ff */
[----:B------:R-:W-:-:S03]  /*1480*/  IMAD.MOV.U32 R22, RZ, RZ, RZ ;  /* 0x000000ffff167224 */ /* 0x000fc600078e00ff */
[----:B------:R-:W-:-:S04]  /*1490*/  ISETP.GE.U32.AND P1, PT, R2, R23, PT ;  /* 0x000000170200720c */ /* 0x000fc80003f26070 */
[----:B------:R-:W-:-:S04]  /*14a0*/  SEL R23, R0, 0x63400000, !P1 ;  /* 0x6340000000177807 */ /* 0x000fc80004800000 */
[----:B------:R-:W-:-:S04]  /*14b0*/  LOP3.LUT R23, R23, 0x80000000, R27, 0xf8, !PT ;  /* 0x8000000017177812 */ /* 0x000fc800078ef81b */
[----:B------:R-:W-:-:S06]  /*14c0*/  LOP3.LUT R23, R23, 0x100000, RZ, 0xfc, !PT ;  /* 0x0010000017177812 */ /* 0x000fcc00078efcff */
[----:B------:R-:W-:-:S10]  /*14d0*/  DFMA R18, R18, 2, -R22 ;  /* 0x400000001212782b */ /* 0x000fd40000000816 */
[----:B------:R-:W-:-:S07]  /*14e0*/  LOP3.LUT R29, R19, 0x7ff00000, RZ, 0xc0, !PT ;  /* 0x7ff00000131d7812 */ /* 0x000fce00078ec0ff */
.L_x_46:
[----:B------:R-:W-:Y:S01]  /*14f0*/  IMAD.MOV.U32 R32, RZ, RZ, R25 ;  /* 0x000000ffff207224 */ /* 0x000fe200078e0019 */
[----:B------:R-:W-:Y:S01]  /*1500*/  @!P0 LOP3.LUT R32, R15, 0x7ff00000, RZ, 0xc0, !PT ;  /* 0x7ff000000f208812 */ /* 0x000fe200078ec0ff */
[----:B------:R-:W-:Y:S01]  /*1510*/  VIADD R24, R29, 0xffffffff ;  /* 0xffffffff1d187836 */ /* 0x000fe20000000000 */
[----:B------:R-:W-:Y:S01]  /*1520*/  DMUL R22, R20, R18 ;  /* 0x0000001214167228 */ /* 0x000fe20000000000 */
[----:B------:R-:W-:Y:S02]  /*1530*/  BSSY.RECONVERGENT B3, `(.L_x_47) ;  /* 0x0000037000037945 */ /* 0x000fe40003800200 */
[----:B------:R-:W-:Y:S01]  /*1540*/  VIADD R31, R32, 0xffffffff ;  /* 0xffffffff201f7836 */ /* 0x000fe20000000000 */
[----:B------:R-:W-:-:S04]  /*1550*/  ISETP.GT.U32.AND P0, PT, R24, 0x7feffffe, PT ;  /* 0x7feffffe1800780c */ /* 0x000fc80003f04070 */
[----:B------:R-:W-:Y:S01]  /*1560*/  ISETP.GT.U32.OR P0, PT, R31, 0x7feffffe, P0 ;  /* 0x7feffffe1f00780c */ /* 0x000fe20000704470 */
[----:B------:R-:W-:-:S08]  /*1570*/  DFMA R24, R22, -R14, R18 ;  /* 0x8000000e1618722b */ /* 0x000fd00000000012 */
[----:B------:R-:W-:-:S04]  /*1580*/  DFMA R24, R20, R24, R22 ;  /* 0x000000181418722b */ /* 0x000fc80000000016 */
[----:B------:R-:W-:Y:S07]  /*1590*/  @P0 BRA `(.L_x_48) ;  /* 0x00000000006c0947 */ /* 0x000fee0003800000 */
[----:B------:R-:W-:Y:S01]  /*15a0*/  LOP3.LUT R21, R17, 0x7ff00000, RZ, 0xc0, !PT ;  /* 0x7ff0000011157812 */ /* 0x000fe200078ec0ff */
[----:B------:R-:W-:-:S03]  /*15b0*/  IMAD.MOV.U32 R22, RZ, RZ, RZ ;  /* 0x000000ffff167224 */ /* 0x000fc600078e00ff */
[CC--:B------:R-:W-:Y:S02]  /*15c0*/  VIADDMNMX R20, R2.reuse, -R21.reuse, 0xb9600000, !PT ;  /* 0xb960000002147446 */ /* 0x0c0fe40007800915 */
[----:B------:R-:W-:Y:S02]  /*15d0*/  ISETP.GE.U32.AND P0, PT, R2, R21, PT ;  /* 0x000000150200720c */ /* 0x000fe40003f06070 */
[----:B------:R-:W-:Y:S02]  /*15e0*/  VIMNMX R20, PT, PT, R20, 0x46a00000, PT ;  /* 0x46a0000014147848 */ /* 0x000fe40003fe0100 */
[----:B------:R-:W-:-:S05]  /*15f0*/  SEL R21, R0, 0x63400000, !P0 ;  /* 0x6340000000157807 */ /* 0x000fca0004000000 */
[----:B------:R-:W-:-:S04]  /*1600*/  IMAD.IADD R0, R20, 0x1, -R21 ;  /* 0x0000000114007824 */ /* 0x000fc800078e0a15 */
        /* <DEDUP_REMOVED lines=20> */
.L_x_48:
[----:B------:R-:W-:-:S14]  /*1750*/  DSETP.NAN.AND P0, PT, R26, R26, PT ;  /* 0x0000001a1a00722a */ /* 0x000fdc0003f08000 */
[----:B------:R-:W-:Y:S05]  /*1760*/  @P0 BRA `(.L_x_50) ;  /* 0x0000000000440947 */ /* 0x000fea0003800000 */
[----:B------:R-:W-:-:S14]  /*1770*/  DSETP.NAN.AND P0, PT, R16, R16, PT ;  /* 0x000000101000722a */ /* 0x000fdc0003f08000 */
[----:B------:R-:W-:Y:S05]  /*1780*/  @P0 BRA `(.L_x_51) ;  /* 0x0000000000300947 */ /* 0x000fea0003800000 */
[----:B------:R-:W-:Y:S01]  /*1790*/  ISETP.NE.AND P0, PT, R29, R32, PT ;  /* 0x000000201d00720c */ /* 0x000fe20003f05270 */
[----:B------:R-:W-:Y:S02]  /*17a0*/  IMAD.MOV.U32 R20, RZ, RZ, 0x0 ;  /* 0x00000000ff147424 */ /* 0x000fe400078e00ff */
[----:B------:R-:W-:-:S10]  /*17b0*/  IMAD.MOV.U32 R21, RZ, RZ, -0x80000 ;  /* 0xfff80000ff157424 */ /* 0x000fd400078e00ff */
        /* <DEDUP_REMOVED lines=9> */
.L_x_51:
[----:B------:R-:W-:Y:S01]  /*1850*/  LOP3.LUT R21, R17, 0x80000, RZ, 0xfc, !PT ;  /* 0x0008000011157812 */ /* 0x000fe200078efcff */
[----:B------:R-:W-:Y:S01]  /*1860*/  IMAD.MOV.U32 R20, RZ, RZ, R16 ;  /* 0x000000ffff147224 */ /* 0x000fe200078e0010 */
[----:B------:R-:W-:Y:S06]  /*1870*/  BRA `(.L_x_49) ;  /* 0x0000000000087947 */ /* 0x000fec0003800000 */
.L_x_50:
[----:B------:R-:W-:Y:S01]  /*1880*/  LOP3.LUT R21, R27, 0x80000, RZ, 0xfc, !PT ;  /* 0x000800001b157812 */ /* 0x000fe200078efcff */
[----:B------:R-:W-:-:S07]  /*1890*/  IMAD.MOV.U32 R20, RZ, RZ, R26 ;  /* 0x000000ffff147224 */ /* 0x000fce00078e001a */
.L_x_49:
[----:B------:R-:W-:Y:S05]  /*18a0*/  BSYNC.RECONVERGENT B3 ;  /* 0x0000000000037941 */ /* 0x000fea0003800200 */
.L_x_47:
[----:B------:R-:W-:Y:S02]  /*18b0*/  IMAD.MOV.U32 R31, RZ, RZ, 0x0 ;  /* 0x00000000ff1f7424 */ /* 0x000fe400078e00ff */
[----:B------:R-:W-:Y:S02]  /*18c0*/  IMAD.MOV.U32 R14, RZ, RZ, R20 ;  /* 0x000000ffff0e7224 */ /* 0x000fe400078e0014 */
[----:B------:R-:W-:Y:S01]  /*18d0*/  IMAD.MOV.U32 R15, RZ, RZ, R21 ;  /* 0x000000ffff0f7224 */ /* 0x000fe200078e0015 */
[----:B------:R-:W-:Y:S06]  /*18e0*/  RET.REL.NODEC R30 `(_ZN6caffe274_GLOBAL__N__50_tmpxft_00005f84_00000000_7_rmac_regions_op_cpp1_ii_d6d8023420NumRMACRegionsKernelEiiiifiPi) ;  /* 0xffffffe41ec47950 */ /* 0x000fec0003c3ffff */
        .weak           $__internal_4_$__cuda_sm3x_div_rn_noftz_f32_slowpath
        .type           $__internal_4_$__cuda_sm3x_div_rn_noftz_f32_slowpath,@function
        .size           $__internal_4_$__cuda_sm3x_div_rn_noftz_f32_slowpath,(.L_x_68 - $__internal_4_$__cuda_sm3x_div_rn_noftz_f32_slowpath)
$__internal_4_$__cuda_sm3x_div_rn_noftz_f32_slowpath:
[--C-:B------:R-:W-:Y:S01]  /*18f0*/  SHF.R.U32.HI R15, RZ, 0x17, R5.reuse ;  /* 0x00000017ff0f7819 */ /* 0x100fe20000011605 */
[----:B------:R-:W-:Y:S01]  /*1900*/  BSSY.RECONVERGENT B3, `(.L_x_52) ;  /* 0x0000064000037945 */ /* 0x000fe20003800200 */
[--C-:B------:R-:W-:Y:S01]  /*1910*/  SHF.R.U32.HI R14, RZ, 0x17, R0.reuse ;  /* 0x00000017ff0e7819 */ /* 0x100fe20000011600 */
[----:B------:R-:W-:Y:S01]  /*1920*/  IMAD.MOV.U32 R16, RZ, RZ, R0 ;  /* 0x000000ffff107224 */ /* 0x000fe200078e0000 */
[----:B------:R-:W-:Y:S01]  /*1930*/  LOP3.LUT R15, R15, 0xff, RZ, 0xc0, !PT ;  /* 0x000000ff0f0f7812 */ /* 0x000fe200078ec0ff */
[----:B------:R-:W-:Y:S01]  /*1940*/  IMAD.MOV.U32 R17, RZ, RZ, R5 ;  /* 0x000000ffff117224 */ /* 0x000fe200078e0005 */
[----:B------:R-:W-:-:S03]  /*1950*/  LOP3.LUT R20, R14, 0xff, RZ, 0xc0, !PT ;  /* 0x000000ff0e147812 */ /* 0x000fc600078ec0ff */
[----:B------:R-:W-:Y:S02]  /*1960*/  VIADD R18, R15, 0xffffffff ;  /* 0xffffffff0f127836 */ /* 0x000fe40000000000 */
[----:B------:R-:W-:-:S03]  /*1970*/  VIADD R19, R20, 0xffffffff ;  /* 0xffffffff14137836 */ /* 0x000fc60000000000 */
[----:B------:R-:W-:-:S04]  /*1980*/  ISETP.GT.U32.AND P0, PT, R18, 0xfd, PT ;  /* 0x000000fd1200780c */ /* 0x000fc80003f04070 */
[----:B------:R-:W-:-:S13]  /*1990*/  ISETP.GT.U32.OR P0, PT, R19, 0xfd, P0 ;  /* 0x000000fd1300780c */ /* 0x000fda0000704470 */
[----:B------:R-:W-:Y:S01]  /*19a0*/  @!P0 IMAD.MOV.U32 R14, RZ, RZ, RZ ;  /* 0x000000ffff0e8224 */ /* 0x000fe200078e00ff */
[----:B------:R-:W-:Y:S06]  /*19b0*/  @!P0 BRA `(.L_x_53) ;  /* 0x00000000005c8947 */ /* 0x000fec0003800000 */
[----:B------:R-:W-:Y:S02]  /*19c0*/  FSETP.GTU.FTZ.AND P1, PT, |R5|, +INF , PT ;  /* 0x7f8000000500780b */ /* 0x000fe40003f3c200 */
[----:B------:R-:W-:-:S04]  /*19d0*/  FSETP.GTU.FTZ.AND P0, PT, |R0|, +INF , PT ;  /* 0x7f8000000000780b */ /* 0x000fc80003f1c200 */
[----:B------:R-:W-:-:S13]  /*19e0*/  PLOP3.LUT P0, PT, P0, P1, PT, 0xf8, 0x8f ;  /* 0x00000000008f781c */ /* 0x000fda0000703f70 */
[----:B------:R-:W-:Y:S05]  /*19f0*/  @P0 BRA `(.L_x_54) ;  /* 0x00000004004c0947 */ /* 0x000fea0003800000 */
[----:B------:R-:W-:-:S13]  /*1a00*/  LOP3.LUT P0, RZ, R17, 0x7fffffff, R16, 0xc8, !PT ;  /* 0x7fffffff11ff7812 */ /* 0x000fda000780c810 */
[----:B------:R-:W-:Y:S05]  /*1a10*/  @!P0 BRA `(.L_x_55) ;  /* 0x00000004003c8947 */ /* 0x000fea0003800000 */
[C---:B------:R-:W-:Y:S02]  /*1a20*/  FSETP.NEU.FTZ.AND P1, PT, |R0|.reuse, +INF , PT ;  /* 0x7f8000000000780b */ /* 0x040fe40003f3d200 */
[----:B------:R-:W-:Y:S02]  /*1a30*/  FSETP.NEU.FTZ.AND P0, PT, |R5|, +INF , PT ;  /* 0x7f8000000500780b */ /* 0x000fe40003f1d200 */
[----:B------:R-:W-:-:S11]  /*1a40*/  FSETP.NEU.FTZ.AND P2, PT, |R0|, +INF , PT ;  /* 0x7f8000000000780b */ /* 0x000fd60003f5d200 */
[----:B------:R-:W-:Y:S05]  /*1a50*/  @!P0 BRA !P1, `(.L_x_55) ;  /* 0x00000004002c8947 */ /* 0x000fea0004800000 */
[----:B------:R-:W-:-:S04]  /*1a60*/  LOP3.LUT P1, RZ, R16, 0x7fffffff, RZ, 0xc0, !PT ;  /* 0x7fffffff10ff7812 */ /* 0x000fc8000782c0ff */
[----:B------:R-:W-:-:S13]  /*1a70*/  PLOP3.LUT P0, PT, P0, P1, PT, 0x2f, 0xf2 ;  /* 0x0000000000f2781c */ /* 0x000fda0000702577 */
[----:B------:R-:W-:Y:S05]  /*1a80*/  @P0 BRA `(.L_x_56) ;  /* 0x0000000400180947 */ /* 0x000fea0003800000 */
[----:B------:R-:W-:-:S04]  /*1a90*/  LOP3.LUT P0, RZ, R17, 0x7fffffff, RZ, 0xc0, !PT ;  /* 0x7fffffff11ff7812 */ /* 0x000fc8000780c0ff */
[----:B------:R-:W-:-:S13]  /*1aa0*/  PLOP3.LUT P0, PT, P2, P0, PT, 0x2f, 0xf2 ;  /* 0x0000000000f2781c */ /* 0x000fda0001700577 */
[----:B------:R-:W-:Y:S05]  /*1ab0*/  @P0 BRA `(.L_x_57) ;  /* 0x0000000400000947 */ /* 0x000fea0003800000 */
[----:B------:R-:W-:Y:S02]  /*1ac0*/  ISETP.GE.AND P0, PT, R19, RZ, PT ;  /* 0x000000ff1300720c */ /* 0x000fe40003f06270 */
[----:B------:R-:W-:-:S11]  /*1ad0*/  ISETP.GE.AND P1, PT, R18, RZ, PT ;  /* 0x000000ff1200720c */ /* 0x000fd60003f26270 */
[----:B------:R-:W-:Y:S02]  /*1ae0*/  @P0 IMAD.MOV.U32 R14, RZ, RZ, RZ ;  /* 0x000000ffff0e0224 */ /* 0x000fe400078e00ff */
[----:B------:R-:W-:Y:S01]  /*1af0*/  @!P0 FFMA R16, R0, 1.84467440737095516160e+19, RZ ;  /* 0x5f80000000108823 */ /* 0x000fe200000000ff */
[----:B------:R-:W-:Y:S02]  /*1b00*/  @!P0 IMAD.MOV.U32 R14, RZ, RZ, -0x40 ;  /* 0xffffffc0ff0e8424 */ /* 0x000fe400078e00ff */
[----:B------:R-:W-:Y:S02]  /*1b10*/  @!P1 FFMA R17, R5, 1.84467440737095516160e+19, RZ ;  /* 0x5f80000005119823 */ /* 0x000fe400000000ff */
[----:B------:R-:W-:-:S07]  /*1b20*/  @!P1 VIADD R14, R14, 0x40 ;  /* 0x000000400e0e9836 */ /* 0x000fce0000000000 */
.L_x_53:
[----:B------:R-:W-:Y:S01]  /*1b30*/  LEA R0, R15, 0xc0800000, 0x17 ;  /* 0xc08000000f007811 */ /* 0x000fe200078eb8ff */
[----:B------:R-:W-:Y:S04]  /*1b40*/  BSSY.RECONVERGENT B4, `(.L_x_58) ;  /* 0x0000036000047945 */ /* 0x000fe80003800200 */
[----:B------:R-:W-:Y:S02]  /*1b50*/  IMAD.IADD R18, R17, 0x1, -R0 ;  /* 0x0000000111127824 */ /* 0x000fe400078e0a00 */
[----:B------:R-:W-:Y:S02]  /*1b60*/  VIADD R17, R20, 0xffffff81 ;  /* 0xffffff8114117836 */ /* 0x000fe40000000000 */
[----:B------:R-:W0:Y:S01]  /*1b70*/  MUFU.RCP R19, R18 ;  /* 0x0000001200137308 */ /* 0x000e220000001000 */
[----:B------:R-:W-:Y:S01]  /*1b80*/  FADD.FTZ R21, -R18, -RZ ;  /* 0x800000ff12157221 */ /* 0x000fe20000010100 */
[C---:B------:R-:W-:Y:S01]  /*1b90*/  IMAD R0, R17.reuse, -0x800000, R16 ;  /* 0xff80000011007824 */ /* 0x040fe200078e0210 */
[----:B------:R-:W-:-:S05]  /*1ba0*/  IADD3 R17, PT, PT, R17, 0x7f, -R15 ;  /* 0x0000007f11117810 */ /* 0x000fca0007ffe80f */
[----:B------:R-:W-:Y:S02]  /*1bb0*/  IMAD.IADD R17, R17, 0x1, R14 ;  /* 0x0000000111117824 */ /* 0x000fe400078e020e */
[----:B0-----:R-:W-:-:S04]  /*1bc0*/  FFMA R20, R19, R21, 1 ;  /* 0x3f80000013147423 */ /* 0x001fc80000000015 */
[----:B------:R-:W-:-:S04]  /*1bd0*/  FFMA R23, R19, R20, R19 ;  /* 0x0000001413177223 */ /* 0x000fc80000000013 */
[----:B------:R-:W-:-:S04]  /*1be0*/  FFMA R16, R0, R23, RZ ;  /* 0x0000001700107223 */ /* 0x000fc800000000ff */
[----:B------:R-:W-:-:S04]  /*1bf0*/  FFMA R19, R21, R16, R0 ;  /* 0x0000001015137223 */ /* 0x000fc80000000000 */
[----:B------:R-:W-:-:S04]  /*1c00*/  FFMA R20, R23, R19, R16 ;  /* 0x0000001317147223 */ /* 0x000fc80000000010 */
[----:B------:R-:W-:-:S04]  /*1c10*/  FFMA R21, R21, R20, R0 ;  /* 0x0000001415157223 */ /* 0x000fc80000000000 */
[----:B------:R-:W-:-:S05]  /*1c20*/  FFMA R0, R23, R21, R20 ;  /* 0x0000001517007223 */ /* 0x000fca0000000014 */
[----:B------:R-:W-:-:S04]  /*1c30*/  SHF.R.U32.HI R15, RZ, 0x17, R0 ;  /* 0x00000017ff0f7819 */ /* 0x000fc80000011600 */
[----:B------:R-:W-:-:S05]  /*1c40*/  LOP3.LUT R15, R15, 0xff, RZ, 0xc0, !PT ;  /* 0x000000ff0f0f7812 */ /* 0x000fca00078ec0ff */
[----:B------:R-:W-:-:S04]  /*1c50*/  IMAD.IADD R18, R15, 0x1, R17 ;  /* 0x000000010f127824 */ /* 0x000fc800078e0211 */
[----:B------:R-:W-:-:S05]  /*1c60*/  VIADD R14, R18, 0xffffffff ;  /* 0xffffffff120e7836 */ /* 0x000fca0000000000 */
[----:B------:R-:W-:-:S13]  /*1c70*/  ISETP.GE.U32.AND P0, PT, R14, 0xfe, PT ;  /* 0x000000fe0e00780c */ /* 0x000fda0003f06070 */
[----:B------:R-:W-:Y:S05]  /*1c80*/  @!P0 BRA `(.L_x_59) ;  /* 0x0000000000808947 */ /* 0x000fea0003800000 */
[----:B------:R-:W-:-:S13]  /*1c90*/  ISETP.GT.AND P0, PT, R18, 0xfe, PT ;  /* 0x000000fe1200780c */ /* 0x000fda0003f04270 */
[----:B------:R-:W-:Y:S05]  /*1ca0*/  @P0 BRA `(.L_x_60) ;  /* 0x00000000006c0947 */ /* 0x000fea0003800000 */
[----:B------:R-:W-:-:S13]  /*1cb0*/  ISETP.GE.AND P0, PT, R18, 0x1, PT ;  /* 0x000000011200780c */ /* 0x000fda0003f06270 */
[----:B------:R-:W-:Y:S05]  /*1cc0*/  @P0 BRA `(.L_x_61) ;  /* 0x0000000000740947 */ /* 0x000fea0003800000 */
[----:B------:R-:W-:Y:S02]  /*1cd0*/  ISETP.GE.AND P0, PT, R18, -0x18, PT ;  /* 0xffffffe81200780c */ /* 0x000fe40003f06270 */
[----:B------:R-:W-:-:S11]  /*1ce0*/  LOP3.LUT R0, R0, 0x80000000, RZ, 0xc0, !PT ;  /* 0x8000000000007812 */ /* 0x000fd600078ec0ff */
[----:B------:R-:W-:Y:S05]  /*1cf0*/  @!P0 BRA `(.L_x_61) ;  /* 0x0000000000688947 */ /* 0x000fea0003800000 */
[CCC-:B------:R-:W-:Y:S01]  /*1d00*/  FFMA.RZ R14, R23.reuse, R21.reuse, R20.reuse ;  /* 0x00000015170e7223 */ /* 0x1c0fe2000000c014 */
[C---:B------:R-:W-:Y:S02]  /*1d10*/  VIADD R17, R18.reuse, 0x20 ;  /* 0x0000002012117836 */ /* 0x040fe40000000000 */
[CCC-:B------:R-:W-:Y:S01]  /*1d20*/  FFMA.RM R15, R23.reuse, R21.reuse, R20.reuse ;  /* 0x00000015170f7223 */ /* 0x1c0fe20000004014 */
[----:B------:R-:W-:Y:S02]  /*1d30*/  ISETP.NE.AND P2, PT, R18, RZ, PT ;  /* 0x000000ff1200720c */ /* 0x000fe40003f45270 */
[----:B------:R-:W-:Y:S01]  /*1d40*/  LOP3.LUT R16, R14, 0x7fffff, RZ, 0xc0, !PT ;  /* 0x007fffff0e107812 */ /* 0x000fe200078ec0ff */
[----:B------:R-:W-:Y:S01]  /*1d50*/  FFMA.RP R14, R23, R21, R20 ;  /* 0x00000015170e7223 */ /* 0x000fe20000008014 */
[----:B------:R-:W-:Y:S01]  /*1d60*/  ISETP.NE.AND P1, PT, R18, RZ, PT ;  /* 0x000000ff1200720c */ /* 0x000fe20003f25270 */
[----:B------:R-:W-:Y:S01]  /*1d70*/  IMAD.MOV R18, RZ, RZ, -R18 ;  /* 0x000000ffff127224 */ /* 0x000fe200078e0a12 */
[----:B------:R-:W-:-:S02]  /*1d80*/  LOP3.LUT R16, R16, 0x800000, RZ, 0xfc, !PT ;  /* 0x0080000010107812 */ /* 0x000fc400078efcff */
[----:B------:R-:W-:Y:S02]  /*1d90*/  FSETP.NEU.FTZ.AND P0, PT, R14, R15, PT ;  /* 0x0000000f0e00720b */ /* 0x000fe40003f1d000 */
[----:B------:R-:W-:Y:S02]  /*1da0*/  SHF.L.U32 R17, R16, R17, RZ ;  /* 0x0000001110117219 */ /* 0x000fe400000006ff */
[----:B------:R-:W-:Y:S02]  /*1db0*/  SEL R15, R18, RZ, P2 ;  /* 0x000000ff120f7207 */ /* 0x000fe40001000000 */
[----:B------:R-:W-:Y:S02]  /*1dc0*/  ISETP.NE.AND P1, PT, R17, RZ, P1 ;  /* 0x000000ff1100720c */ /* 0x000fe40000f25270 */
[----:B------:R-:W-:Y:S02]  /*1dd0*/  SHF.R.U32.HI R15, RZ, R15, R16 ;  /* 0x0000000fff0f7219 */ /* 0x000fe40000011610 */
[----:B------:R-:W-:-:S02]  /*1de0*/  PLOP3.LUT P0, PT, P0, P1, PT, 0xf8, 0x8f ;  /* 0x00000000008f781c */ /* 0x000fc40000703f70 */
[----:B------:R-:W-:Y:S02]  /*1df0*/  SHF.R.U32.HI R17, RZ, 0x1, R15 ;  /* 0x00000001ff117819 */ /* 0x000fe4000001160f */
[----:B------:R-:W-:-:S04]  /*1e00*/  SEL R14, RZ, 0x1, !P0 ;  /* 0x00000001ff0e7807 */ /* 0x000fc80004000000 */
[----:B------:R-:W-:-:S04]  /*1e10*/  LOP3.LUT R14, R14, 0x1, R17, 0xf8, !PT ;  /* 0x000000010e0e7812 */ /* 0x000fc800078ef811 */
[----:B------:R-:W-:-:S05]  /*1e20*/  LOP3.LUT R14, R14, R15, RZ, 0xc0, !PT ;  /* 0x0000000f0e0e7212 */ /* 0x000fca00078ec0ff */
[----:B------:R-:W-:-:S05]  /*1e30*/  IMAD.IADD R17, R17, 0x1, R14 ;  /* 0x0000000111117824 */ /* 0x000fca00078e020e */
[----:B------:R-:W-:Y:S01]  /*1e40*/  LOP3.LUT R0, R17, R0, RZ, 0xfc, !PT ;  /* 0x0000000011007212 */ /* 0x000fe200078efcff */
[----:B------:R-:W-:Y:S06]  /*1e50*/  BRA `(.L_x_61) ;  /* 0x0000000000107947 */ /* 0x000fec0003800000 */
.L_x_60:
[----:B------:R-:W-:-:S04]  /*1e60*/  LOP3.LUT R0, R0, 0x80000000, RZ, 0xc0, !PT ;  /* 0x8000000000007812 */ /* 0x000fc800078ec0ff */
[----:B------:R-:W-:Y:S01]  /*1e70*/  LOP3.LUT R0, R0, 0x7f800000, RZ, 0xfc, !PT ;  /* 0x7f80000000007812 */ /* 0x000fe200078efcff */
[----:B------:R-:W-:Y:S06]  /*1e80*/  BRA `(.L_x_61) ;  /* 0x0000000000047947 */ /* 0x000fec0003800000 */
.L_x_59:
[----:B------:R-:W-:-:S07]  /*1e90*/  IMAD R0, R17, 0x800000, R0 ;  /* 0x0080000011007824 */ /* 0x000fce00078e0200 */
.L_x_61:
[----:B------:R-:W-:Y:S05]  /*1ea0*/  BSYNC.RECONVERGENT B4 ;  /* 0x0000000000047941 */ /* 0x000fea0003800200 */
.L_x_58:
[----:B------:R-:W-:Y:S05]  /*1eb0*/  BRA `(.L_x_62) ;  /* 0x0000000000207947 */ /* 0x000fea0003800000 */
.L_x_57:
[----:B------:R-:W-:-:S04]  /*1ec0*/  LOP3.LUT R0, R17, 0x80000000, R16, 0x48, !PT ;  /* 0x8000000011007812 */ /* 0x000fc800078e4810 */
[----:B------:R-:W-:Y:S01]  /*1ed0*/  LOP3.LUT R0, R0, 0x7f800000, RZ, 0xfc, !PT ;  /* 0x7f80000000007812 */ /* 0x000fe200078efcff */
[----:B------:R-:W-:Y:S06]  /*1ee0*/  BRA `(.L_x_62) ;  /* 0x0000000000147947 */ /* 0x000fec0003800000 */
.L_x_56:
[----:B------:R-:W-:Y:S01]  /*1ef0*/  LOP3.LUT R0, R17, 0x80000000, R16, 0x48, !PT ;  /* 0x8000000011007812 */ /* 0x000fe200078e4810 */
[----:B------:R-:W-:Y:S06]  /*1f00*/  BRA `(.L_x_62) ;  /* 0x00000000000c7947 */ /* 0x000fec0003800000 */
.L_x_55:
[----:B------:R-:W0:Y:S01]  /*1f10*/  MUFU.RSQ R0, -QNAN ;  /* 0xffc0000000007908 */ /* 0x000e220000001400 */
[----:B------:R-:W-:Y:S05]  /*1f20*/  BRA `(.L_x_62) ;  /* 0x0000000000047947 */ /* 0x000fea0003800000 */
.L_x_54:
[----:B------:R-:W-:-:S07]  /*1f30*/  FADD.FTZ R0, R0, R5 ;  /* 0x0000000500007221 */ /* 0x000fce0000010000 */
.L_x_62:
[----:B------:R-:W-:Y:S05]  /*1f40*/  BSYNC.RECONVERGENT B3 ;  /* 0x0000000000037941 */ /* 0x000fea0003800200 */
.L_x_52:
[----:B------:R-:W-:Y:S02]  /*1f50*/  IMAD.MOV.U32 R14, RZ, RZ, R2 ;  /* 0x000000ffff0e7224 */ /* 0x000fe400078e0002 */
[----:B------:R-:W-:-:S04]  /*1f60*/  IMAD.MOV.U32 R15, RZ, RZ, 0x0 ;  /* 0x00000000ff0f7424 */ /* 0x000fc800078e00ff */
[----:B0-----:R-:W-:Y:S05]  /*1f70*/  RET.REL.NODEC R14 `(_ZN6caffe274_GLOBAL__N__50_tmpxft_00005f84_00000000_7_rmac_regions_op_cpp1_ii_d6d8023420NumRMACRegionsKernelEiiiifiPi) ;  /* 0xffffffe00e207950 */ /* 0x001fea0003c3ffff */
.L_x_63:
        /* <DEDUP_REMOVED lines=16> */
.L_x_68:


//--------------------- .nv.shared._ZN6caffe274_GLOBAL__N__50_tmpxft_00005f84_00000000_7_rmac_regions_op_cpp1_ii_d6d8023417RMACRegionsKernelEiiiPKiPf --------------------------
	.section	.nv.shared._ZN6caffe274_GLOBAL__N__50_tmpxft_00005f84_00000000_7_rmac_regions_op_cpp1_ii_d6d8023417RMACRegionsKernelEiiiPKiPf,"aw",@nobits
	.sectionflags	@""
	.align	4
.nv.shared._ZN6caffe274_GLOBAL__N__50_tmpxft_00005f84_00000000_7_rmac_regions_op_cpp1_ii_d6d8023417RMACRegionsKernelEiiiPKiPf:
	.zero		3584


//--------------------- .nv.shared.reserved.0     --------------------------
	.section	.nv.shared.reserved.0,"aw",@nobits
	.weak		__nv_reservedSMEM_offset_0_alias
	.size		__nv_reservedSMEM_offset_0_alias, 0, 64
	.other		__nv_reservedSMEM_offset_0_alias,@"STO_CUDA_RESERVED_SHARED STV_DEFAULT"
__nv_reservedSMEM_offset_0_alias:
	.zero		0
	.zero		64


//--------------------- .nv.global                --------------------------
	.section	.nv.global,"aw",@nobits
	.align	8
.nv.global:
	.type		_ZTVN10__cxxabiv120__function_type_infoE,@object
	.size		_ZTVN10__cxxabiv120__function_type_infoE,(_ZTVN10__cxxabiv120__si_class_type_infoE - _ZTVN10__cxxabiv120__function_type_infoE)
_ZTVN10__cxxabiv120__function_type_infoE:
	.zero		8
	.type		_ZTVN10__cxxabiv120__si_class_type_infoE,@object
	.size		_ZTVN10__cxxabiv120__si_class_type_infoE,(_ZTTNSt7__cxx1119basic_ostringstreamIcSt11char_traitsIcESaIcEEE - _ZTVN10__cxxabiv120__si_class_type_infoE)
_ZTVN10__cxxabiv120__si_class_type_infoE:
	.zero		8
	.type		_ZTTNSt7__cxx1119basic_ostringstreamIcSt11char_traitsIcESaIcEEE,@object
	.size		_ZTTNSt7__cxx1119basic_ostringstreamIcSt11char_traitsIcESaIcEEE,(_ZTTSo - _ZTTNSt7__cxx1119basic_ostringstreamIcSt11char_traitsIcESaIcEEE)
_ZTTNSt7__cxx1119basic_ostringstreamIcSt11char_traitsIcESaIcEEE:
	.zero		8
	.type		_ZTTSo,@object
	.size		_ZTTSo,(_ZTVN10__cxxabiv119__pointer_type_infoE - _ZTTSo)
_ZTTSo:
	.zero		8
	.type		_ZTVN10__cxxabiv119__pointer_type_infoE,@object
	.size		_ZTVN10__cxxabiv119__pointer_type_infoE,(_ZTVN10__cxxabiv117__class_type_infoE - _ZTVN10__cxxabiv119__pointer_type_infoE)
_ZTVN10__cxxabiv119__pointer_type_infoE:
	.zero		8
	.type		_ZTVN10__cxxabiv117__class_type_infoE,@object
	.size		_ZTVN10__cxxabiv117__class_type_infoE,(_ZTVSt9basic_iosIcSt11char_traitsIcEE - _ZTVN10__cxxabiv117__class_type_infoE)
_ZTVN10__cxxabiv117__class_type_infoE:
	.zero		8
	.type		_ZTVSt9basic_iosIcSt11char_traitsIcEE,@object
	.size		_ZTVSt9basic_iosIcSt11char_traitsIcEE,(_ZTVN3c105ErrorE - _ZTVSt9basic_iosIcSt11char_traitsIcEE)
_ZTVSt9basic_iosIcSt11char_traitsIcEE:
	.zero		32
	.type		_ZTVN3c105ErrorE,@object
	.size		_ZTVN3c105ErrorE,(_ZTVN3c1011StorageImplE - _ZTVN3c105ErrorE)
_ZTVN3c105ErrorE:
	.zero		40
	.type		_ZTVN3c1011StorageImplE,@object
	.size		_ZTVN3c1011StorageImplE,(_ZTVSt9exception - _ZTVN3c1011StorageImplE)
_ZTVN3c1011StorageImplE:
	.zero		40
	.type		_ZTVSt9exception,@object
	.size		_ZTVSt9exception,(_ZTVN3c1020intrusive_ptr_targetE - _ZTVSt9exception)
_ZTVSt9exception:
	.zero		40
	.type		_ZTVN3c1020intrusive_ptr_targetE,@object
	.size		_ZTVN3c1020intrusive_ptr_targetE,(_ZTVSt15basic_streambufIcSt11char_traitsIcEE - _ZTVN3c1020intrusive_ptr_targetE)
_ZTVN3c1020intrusive_ptr_targetE:
	.zero		40
	.type		_ZTVSt15basic_streambufIcSt11char_traitsIcEE,@object
	.size		_ZTVSt15basic_streambufIcSt11char_traitsIcEE,(_ZTVNSt7__cxx1115basic_stringbufIcSt11char_traitsIcESaIcEEE - _ZTVSt15basic_streambufIcSt11char_traitsIcEE)
_ZTVSt15basic_streambufIcSt11char_traitsIcEE:
	.zero		128
	.type		_ZTVNSt7__cxx1115basic_stringbufIcSt11char_traitsIcESaIcEEE,@object
	.size		_ZTVNSt7__cxx1115basic_stringbufIcSt11char_traitsIcESaIcEEE,(_ZTVN6caffe213RMACRegionsOpINS_11CUDAContextEEE - _ZTVNSt7__cxx1115basic_stringbufIcSt11char_traitsIcESaIcEEE)
_ZTVNSt7__cxx1115basic_stringbufIcSt11char_traitsIcESaIcEEE:
	.zero		128
	.type		_ZTVN6caffe213RMACRegionsOpINS_11CUDAContextEEE,@object
	.size		_ZTVN6caffe213RMACRegionsOpINS_11CUDAContextEEE,(_ZTVN6caffe28OperatorINS_11CUDAContextEEE - _ZTVN6caffe213RMACRegionsOpINS_11CUDAContextEEE)
_ZTVN6caffe213RMACRegionsOpINS_11CUDAContextEEE:
	.zero		136
	.type		_ZTVN6caffe28OperatorINS_11CUDAContextEEE,@object
	.size		_ZTVN6caffe28OperatorINS_11CUDAContextEEE,(.L_13 - _ZTVN6caffe28OperatorINS_11CUDAContextEEE)
_ZTVN6caffe28OperatorINS_11CUDAContextEEE:
	.zero		136
.L_13:


//--------------------- .nv.shared._ZN6caffe274_GLOBAL__N__50_tmpxft_00005f84_00000000_7_rmac_regions_op_cpp1_ii_d6d8023420NumRMACRegionsKernelEiiiifiPi --------------------------
	.section	.nv.shared._ZN6caffe274_GLOBAL__N__50_tmpxft_00005f84_00000000_7_rmac_regions_op_cpp1_ii_d6d8023420NumRMACRegionsKernelEiiiifiPi,"aw",@nobits
	.sectionflags	@""
	.align	4
.nv.shared._ZN6caffe274_GLOBAL__N__50_tmpxft_00005f84_00000000_7_rmac_regions_op_cpp1_ii_d6d8023420NumRMACRegionsKernelEiiiifiPi:
	.zero		1096


//--------------------- .nv.constant0._ZN6caffe274_GLOBAL__N__50_tmpxft_00005f84_00000000_7_rmac_regions_op_cpp1_ii_d6d8023417RMACRegionsKernelEiiiPKiPf --------------------------
	.section	.nv.constant0._ZN6caffe274_GLOBAL__N__50_tmpxft_00005f84_00000000_7_rmac_regions_op_cpp1_ii_d6d8023417RMACRegionsKernelEiiiPKiPf,"a",@progbits
	.sectionflags	@""
	.align	4
.nv.constant0._ZN6caffe274_GLOBAL__N__50_tmpxft_00005f84_00000000_7_rmac_regions_op_cpp1_ii_d6d8023417RMACRegionsKernelEiiiPKiPf:
	.zero		928


//--------------------- .nv.constant0._ZN6caffe274_GLOBAL__N__50_tmpxft_00005f84_00000000_7_rmac_regions_op_cpp1_ii_d6d8023420NumRMACRegionsKernelEiiiifiPi --------------------------
	.section	.nv.constant0._ZN6caffe274_GLOBAL__N__50_tmpxft_00005f84_00000000_7_rmac_regions_op_cpp1_ii_d6d8023420NumRMACRegionsKernelEiiiifiPi,"a",@progbits
	.sectionflags	@""
	.align	4
.nv.constant0._ZN6caffe274_GLOBAL__N__50_tmpxft_00005f84_00000000_7_rmac_regions_op_cpp1_ii_d6d8023420NumRMACRegionsKernelEiiiifiPi:
	.zero		928


//--------------------- SYMBOLS --------------------------

	.type		.nv.reservedSmem.offset0,@object
	.size		.nv.reservedSmem.offset0,0x4
	.type		.nv.reservedSmem.cap,@object
	.size		.nv.reservedSmem.cap,0x4
